def attn_fwd(
    Q,
    K,
    V,
    Out,
    Lse,
    sm_scale,
    stride_qz,
    stride_qh,
    stride_qm,
    stride_qk,
    stride_kz,
    stride_kh,
    stride_kn,
    stride_kk,
    stride_vz,
    stride_vh,
    stride_vn,
    stride_vk,
    stride_oz,
    stride_oh,
    stride_om,
    stride_ok,
    seqlen_q,
    seqlen_k,
    BLOCK_M: tl.constexpr,
    BLOCK_N: tl.constexpr,
    HEAD_DIM: tl.constexpr,
    CAUSAL: tl.constexpr,
):
    start_m = tl.program_id(0)
    off_hz = tl.program_id(1)
    q_off = off_hz * stride_qh
    k_off = off_hz * stride_kh
    v_off = off_hz * stride_vh
    offs_m = start_m * BLOCK_M + tl.arange(0, BLOCK_M)
    offs_d = tl.arange(0, HEAD_DIM)
    offs_n = tl.arange(0, BLOCK_N)
    q_ptrs = Q + q_off + offs_m[:, None] * stride_qm + offs_d[None, :] * stride_qk
    k_ptrs = K + k_off + offs_d[:, None] * stride_kk + offs_n[None, :] * stride_kn
    v_ptrs = V + v_off + offs_n[:, None] * stride_vn + offs_d[None, :] * stride_vk
    m_i = tl.full([BLOCK_M], float("-inf"), dtype=tl.float32)
    l_i = tl.zeros([BLOCK_M], dtype=tl.float32) + 1.0
    acc = tl.zeros([BLOCK_M, HEAD_DIM], dtype=tl.float32)
    q = tl.load(q_ptrs)
    acc, l_i, m_i = _attn_fwd_inner(
        acc,
        l_i,
        m_i,
        q,
        k_ptrs,
        v_ptrs,
        sm_scale,
        stride_kn,
        stride_vn,
        start_m,
        seqlen_k,
        BLOCK_M,
        BLOCK_N,
        HEAD_DIM,
        CAUSAL,
    )
    acc = acc / l_i[:, None]
    lse = m_i + tl.math.log2(l_i) / 1.4426950408889634
    o_ptrs = (
        Out
        + off_hz * stride_oh
        + offs_m[:, None] * stride_om
        + offs_d[None, :] * stride_ok
    )
    tl.store(o_ptrs, acc.to(Out.dtype.element_ty))
    tl.store(Lse + off_hz * seqlen_q + offs_m, lse)

# config = {"BLOCK_M": 128, "BLOCK_N": 64, "HEAD_DIM": 32, "arch": "sm_90", "causal": true, "dtype": "bf16", "num_stages": 2, "num_warps": 8}
# arch = sm_90


// ===== COMPILED SASS (sm_90a) =====

	.target	sm_90a

	.elftype	@"ET_EXEC"


//--------------------- .note.nv.tkinfo           --------------------------
	.section	.note.nv.tkinfo,"",@"SHT_NOTE"
	.sectionflags	@"SHF_NOTE_NV_TKINFO"
	.tkinfo
        /*0018*/ 	.word	0x00000002
        /*0030*/ 	.string	""
        /*0030*/ 	.string	"ptxas"
        /*0030*/ 	.string	"Cuda compilation tools, release 13.0, V13.0.88"
        /*0030*/ 	.string	"Build cuda_13.0.r13.0/compiler.36424714_0"
        /*0030*/ 	.string	"-v  -suppress-debug-info  -lineinfo  -arch sm_90a "



//--------------------- .note.nv.cuinfo           --------------------------
	.section	.note.nv.cuinfo,"",@"SHT_NOTE"
	.sectionflags	@"SHF_NOTE_NV_CUINFO"
        /*0018*/ 	.short	0x0002
        /*001a*/ 	.short	0x005a
        /*001c*/ 	.short	0x0082
	.zero		2


//--------------------- .nv.info                  --------------------------
	.section	.nv.info,"",@"SHT_CUDA_INFO"
	.align	4


	//----- nvinfo : EIATTR_REGCOUNT
	.align		4
        /*0000*/ 	.byte	0x04, 0x2f
        /*0002*/ 	.short	(.L_2 - .L_1)
	.align		4
.L_1:
        /*0004*/ 	.word	index@(attn_fwd)
        /*0008*/ 	.word	0x00000080


	//----- nvinfo : EIATTR_FRAME_SIZE
	.align		4
.L_2:
        /*000c*/ 	.byte	0x04, 0x11
        /*000e*/ 	.short	(.L_4 - .L_3)
	.align		4
.L_3:
        /*0010*/ 	.word	index@(attn_fwd)
        /*0014*/ 	.word	0x00000000


	//----- nvinfo : EIATTR_MIN_STACK_SIZE
	.align		4
.L_4:
        /*0018*/ 	.byte	0x04, 0x12
        /*001a*/ 	.short	(.L_6 - .L_5)
	.align		4
.L_5:
        /*001c*/ 	.word	index@(attn_fwd)
        /*0020*/ 	.word	0x00000000
.L_6:


//--------------------- .nv.compat                --------------------------
	.section	.nv.compat,"",@"SHT_CUDA_COMPAT_INFO"
	.align	4
        /*0000*/ 	.byte	0x02, 0x09, 0x01, 0x00, 0x02, 0x02, 0x04, 0x00, 0x02, 0x05, 0x05, 0x00, 0x03, 0x07, 0x01, 0x01
        /*0010*/ 	.byte	0x02, 0x03, 0x00, 0x00, 0x02, 0x06, 0x01, 0x00, 0x04, 0x0b, 0x08, 0x00, 0x00, 0x00, 0x00, 0x00
        /*0020*/ 	.byte	0x00, 0x00, 0x00, 0x00


//--------------------- .nv.info.attn_fwd         --------------------------
	.section	.nv.info.attn_fwd,"",@"SHT_CUDA_INFO"
	.sectionflags	@""
	.align	4


	//----- nvinfo : EIATTR_CUDA_API_VERSION
	.align		4
        /*0000*/ 	.byte	0x04, 0x37
        /*0002*/ 	.short	(.L_8 - .L_7)
.L_7:
        /*0004*/ 	.word	0x00000082


	//----- nvinfo : EIATTR_KPARAM_INFO
	.align		4
.L_8:
        /*0008*/ 	.byte	0x04, 0x17
        /*000a*/ 	.short	(.L_10 - .L_9)
.L_9:
        /*000c*/ 	.word	0x00000000
        /*0010*/ 	.short	0x0019
        /*0012*/ 	.short	0x0080
        /*0014*/ 	.byte	0x00, 0xf4, 0x21, 0x00


	//----- nvinfo : EIATTR_KPARAM_INFO
	.align		4
.L_10:
        /*0018*/ 	.byte	0x04, 0x17
        /*001a*/ 	.short	(.L_12 - .L_11)
.L_11:
        /*001c*/ 	.word	0x00000000
        /*0020*/ 	.short	0x0018
        /*0022*/ 	.short	0x0078
        /*0024*/ 	.byte	0x00, 0xf4, 0x21, 0x00


	//----- nvinfo : EIATTR_KPARAM_INFO
	.align		4
.L_12:
        /*0028*/ 	.byte	0x04, 0x17
        /*002a*/ 	.short	(.L_14 - .L_13)
.L_13:
        /*002c*/ 	.word	0x00000000
        /*0030*/ 	.short	0x0017
        /*0032*/ 	.short	0x0070
        /*0034*/ 	.byte	0x00, 0xf0, 0x11, 0x00


	//----- nvinfo : EIATTR_KPARAM_INFO
	.align		4
.L_14:
        /*0038*/ 	.byte	0x04, 0x17
        /*003a*/ 	.short	(.L_16 - .L_15)
.L_15:
        /*003c*/ 	.word	0x00000000
        /*0040*/ 	.short	0x0016
        /*0042*/ 	.short	0x006c
        /*0044*/ 	.byte	0x00, 0xf0, 0x11, 0x00


	//----- nvinfo : EIATTR_KPARAM_INFO
	.align		4
.L_16:
        /*0048*/ 	.byte	0x04, 0x17
        /*004a*/ 	.short	(.L_18 - .L_17)
.L_17:
        /*004c*/ 	.word	0x00000000
        /*0050*/ 	.short	0x0015
        /*0052*/ 	.short	0x0068
        /*0054*/ 	.byte	0x00, 0xf0, 0x11, 0x00


	//----- nvinfo : EIATTR_KPARAM_INFO
	.align		4
.L_18:
        /*0058*/ 	.byte	0x04, 0x17
        /*005a*/ 	.short	(.L_20 - .L_19)
.L_19:
        /*005c*/ 	.word	0x00000000
        /*0060*/ 	.short	0x0014
        /*0062*/ 	.short	0x0064
        /*0064*/ 	.byte	0x00, 0xf0, 0x11, 0x00


	//----- nvinfo : EIATTR_KPARAM_INFO
	.align		4
.L_20:
        /*0068*/ 	.byte	0x04, 0x17
        /*006a*/ 	.short	(.L_22 - .L_21)
.L_21:
        /*006c*/ 	.word	0x00000000
        /*0070*/ 	.short	0x0013
        /*0072*/ 	.short	0x0060
        /*0074*/ 	.byte	0x00, 0xf0, 0x11, 0x00


	//----- nvinfo : EIATTR_KPARAM_INFO
	.align		4
.L_22:
        /*0078*/ 	.byte	0x04, 0x17
        /*007a*/ 	.short	(.L_24 - .L_23)
.L_23:
        /*007c*/ 	.word	0x00000000
        /*0080*/ 	.short	0x0012
        /*0082*/ 	.short	0x005c
        /*0084*/ 	.byte	0x00, 0xf0, 0x11, 0x00


	//----- nvinfo : EIATTR_KPARAM_INFO
	.align		4
.L_24:
        /*0088*/ 	.byte	0x04, 0x17
        /*008a*/ 	.short	(.L_26 - .L_25)
.L_25:
        /*008c*/ 	.word	0x00000000
        /*0090*/ 	.short	0x0011
        /*0092*/ 	.short	0x0058
        /*0094*/ 	.byte	0x00, 0xf0, 0x11, 0x00


	//----- nvinfo : EIATTR_KPARAM_INFO
	.align		4
.L_26:
        /*0098*/ 	.byte	0x04, 0x17
        /*009a*/ 	.short	(.L_28 - .L_27)
.L_27:
        /*009c*/ 	.word	0x00000000
        /*00a0*/ 	.short	0x0010
        /*00a2*/ 	.short	0x0054
        /*00a4*/ 	.byte	0x00, 0xf0, 0x11, 0x00


	//----- nvinfo : EIATTR_KPARAM_INFO
	.align		4
.L_28:
        /*00a8*/ 	.byte	0x04, 0x17
        /*00aa*/ 	.short	(.L_30 - .L_29)
.L_29:
        /*00ac*/ 	.word	0x00000000
        /*00b0*/ 	.short	0x000f
        /*00b2*/ 	.short	0x0050
        /*00b4*/ 	.byte	0x00, 0xf0, 0x11, 0x00


	//----- nvinfo : EIATTR_KPARAM_INFO
	.align		4
.L_30:
        /*00b8*/ 	.byte	0x04, 0x17
        /*00ba*/ 	.short	(.L_32 - .L_31)
.L_31:
        /*00bc*/ 	.word	0x00000000
        /*00c0*/ 	.short	0x000e
        /*00c2*/ 	.short	0x004c
        /*00c4*/ 	.byte	0x00, 0xf0, 0x11, 0x00


	//----- nvinfo : EIATTR_KPARAM_INFO
	.align		4
.L_32:
        /*00c8*/ 	.byte	0x04, 0x17
        /*00ca*/ 	.short	(.L_34 - .L_33)
.L_33:
        /*00cc*/ 	.word	0x00000000
        /*00d0*/ 	.short	0x000d
        /*00d2*/ 	.short	0x0048
        /*00d4*/ 	.byte	0x00, 0xf0, 0x11, 0x00


	//----- nvinfo : EIATTR_KPARAM_INFO
	.align		4
.L_34:
        /*00d8*/ 	.byte	0x04, 0x17
        /*00da*/ 	.short	(.L_36 - .L_35)
.L_35:
        /*00dc*/ 	.word	0x00000000
        /*00e0*/ 	.short	0x000c
        /*00e2*/ 	.short	0x0044
        /*00e4*/ 	.byte	0x00, 0xf0, 0x11, 0x00


	//----- nvinfo : EIATTR_KPARAM_INFO
	.align		4
.L_36:
        /*00e8*/ 	.byte	0x04, 0x17
        /*00ea*/ 	.short	(.L_38 - .L_37)
.L_37:
        /*00ec*/ 	.word	0x00000000
        /*00f0*/ 	.short	0x000b
        /*00f2*/ 	.short	0x0040
        /*00f4*/ 	.byte	0x00, 0xf0, 0x11, 0x00


	//----- nvinfo : EIATTR_KPARAM_INFO
	.align		4
.L_38:
        /*00f8*/ 	.byte	0x04, 0x17
        /*00fa*/ 	.short	(.L_40 - .L_39)
.L_39:
        /*00fc*/ 	.word	0x00000000
        /*0100*/ 	.short	0x000a
        /*0102*/ 	.short	0x003c
        /*0104*/ 	.byte	0x00, 0xf0, 0x11, 0x00


	//----- nvinfo : EIATTR_KPARAM_INFO
	.align		4
.L_40:
        /*0108*/ 	.byte	0x04, 0x17
        /*010a*/ 	.short	(.L_42 - .L_41)
.L_41:
        /*010c*/ 	.word	0x00000000
        /*0110*/ 	.short	0x0009
        /*0112*/ 	.short	0x0038
        /*0114*/ 	.byte	0x00, 0xf0, 0x11, 0x00


	//----- nvinfo : EIATTR_KPARAM_INFO
	.align		4
.L_42:
        /*0118*/ 	.byte	0x04, 0x17
        /*011a*/ 	.short	(.L_44 - .L_43)
.L_43:
        /*011c*/ 	.word	0x00000000
        /*0120*/ 	.short	0x0008
        /*0122*/ 	.short	0x0034
        /*0124*/ 	.byte	0x00, 0xf0, 0x11, 0x00


	//----- nvinfo : EIATTR_KPARAM_INFO
	.align		4
.L_44:
        /*0128*/ 	.byte	0x04, 0x17
        /*012a*/ 	.short	(.L_46 - .L_45)
.L_45:
        /*012c*/ 	.word	0x00000000
        /*0130*/ 	.short	0x0007
        /*0132*/ 	.short	0x0030
        /*0134*/ 	.byte	0x00, 0xf0, 0x11, 0x00


	//----- nvinfo : EIATTR_KPARAM_INFO
	.align		4
.L_46:
        /*0138*/ 	.byte	0x04, 0x17
        /*013a*/ 	.short	(.L_48 - .L_47)
.L_47:
        /*013c*/ 	.word	0x00000000
        /*0140*/ 	.short	0x0006
        /*0142*/ 	.short	0x002c
        /*0144*/ 	.byte	0x00, 0xf0, 0x11, 0x00


	//----- nvinfo : EIATTR_KPARAM_INFO
	.align		4
.L_48:
        /*0148*/ 	.byte	0x04, 0x17
        /*014a*/ 	.short	(.L_50 - .L_49)
.L_49:
        /*014c*/ 	.word	0x00000000
        /*0150*/ 	.short	0x0005
        /*0152*/ 	.short	0x0028
        /*0154*/ 	.byte	0x00, 0xf0, 0x11, 0x00


	//----- nvinfo : EIATTR_KPARAM_INFO
	.align		4
.L_50:
        /*0158*/ 	.byte	0x04, 0x17
        /*015a*/ 	.short	(.L_52 - .L_51)
.L_51:
        /*015c*/ 	.word	0x00000000
        /*0160*/ 	.short	0x0004
        /*0162*/ 	.short	0x0020
        /*0164*/ 	.byte	0x00, 0xf4, 0x21, 0x00


	//----- nvinfo : EIATTR_KPARAM_INFO
	.align		4
.L_52:
        /*0168*/ 	.byte	0x04, 0x17
        /*016a*/ 	.short	(.L_54 - .L_53)
.L_53:
        /*016c*/ 	.word	0x00000000
        /*0170*/ 	.short	0x0003
        /*0172*/ 	.short	0x0018
        /*0174*/ 	.byte	0x00, 0xf4, 0x21, 0x00


	//----- nvinfo : EIATTR_KPARAM_INFO
	.align		4
.L_54:
        /*0178*/ 	.byte	0x04, 0x17
        /*017a*/ 	.short	(.L_56 - .L_55)
.L_55:
        /*017c*/ 	.word	0x00000000
        /*0180*/ 	.short	0x0002
        /*0182*/ 	.short	0x0010
        /*0184*/ 	.byte	0x00, 0xf4, 0x21, 0x00


	//----- nvinfo : EIATTR_KPARAM_INFO
	.align		4
.L_56:
        /*0188*/ 	.byte	0x04, 0x17
        /*018a*/ 	.short	(.L_58 - .L_57)
.L_57:
        /*018c*/ 	.word	0x00000000
        /*0190*/ 	.short	0x0001
        /*0192*/ 	.short	0x0008
        /*0194*/ 	.byte	0x00, 0xf4, 0x21, 0x00


	//----- nvinfo : EIATTR_KPARAM_INFO
	.align		4
.L_58:
        /*0198*/ 	.byte	0x04, 0x17
        /*019a*/ 	.short	(.L_60 - .L_59)
.L_59:
        /*019c*/ 	.word	0x00000000
        /*01a0*/ 	.short	0x0000
        /*01a2*/ 	.short	0x0000
        /*01a4*/ 	.byte	0x00, 0xf4, 0x21, 0x00


	//----- nvinfo : EIATTR_SPARSE_MMA_MASK
	.align		4
.L_60:
        /*01a8*/ 	.byte	0x03, 0x50
        /*01aa*/ 	.short	0x0000


	//----- nvinfo : EIATTR_MAXREG_COUNT
	.align		4
        /*01ac*/ 	.byte	0x03, 0x1b
        /*01ae*/ 	.short	0x00ff


	//----- nvinfo : EIATTR_NUM_BARRIERS
	.align		4
        /*01b0*/ 	.byte	0x02, 0x4c
        /*01b2*/ 	.byte	0x01
	.zero		1


	//----- nvinfo : EIATTR_MERCURY_ISA_VERSION
	.align		4
        /*01b4*/ 	.byte	0x03, 0x5f
        /*01b6*/ 	.short	0x0101


	//----- nvinfo : EIATTR_COOP_GROUP_MASK_REGIDS
	.align		4
        /*01b8*/ 	.byte	0x04, 0x29
        /*01ba*/ 	.short	(.L_62 - .L_61)


	//   ....[0]....
.L_61:
        /*01bc*/ 	.word	0xffffffff


	//   ....[1]....
        /*01c0*/ 	.word	0xffffffff


	//   ....[2]....
        /*01c4*/ 	.word	0xffffffff


	//   ....[3]....
        /*01c8*/ 	.word	0xffffffff


	//   ....[4]....
        /*01cc*/ 	.word	0xffffffff


	//   ....[5]....
        /*01d0*/ 	.word	0xffffffff


	//   ....[6]....
        /*01d4*/ 	.word	0xffffffff


	//   ....[7]....
        /*01d8*/ 	.word	0xffffffff


	//----- nvinfo : EIATTR_COOP_GROUP_INSTR_OFFSETS
	.align		4
.L_62:
        /*01dc*/ 	.byte	0x04, 0x28
        /*01de*/ 	.short	(.L_64 - .L_63)


	//   ....[0]....
.L_63:
        /*01e0*/ 	.word	0x00001aa0


	//   ....[1]....
        /*01e4*/ 	.word	0x00001c30


	//   ....[2]....
        /*01e8*/ 	.word	0x00001f10


	//   ....[3]....
        /*01ec*/ 	.word	0x00001fd0


	//   ....[4]....
        /*01f0*/ 	.word	0x00002a70


	//   ....[5]....
        /*01f4*/ 	.word	0x00002a80


	//   ....[6]....
        /*01f8*/ 	.word	0x00002ad0


	//   ....[7]....
        /*01fc*/ 	.word	0x00002af0


	//----- nvinfo : EIATTR_EXIT_INSTR_OFFSETS
	.align		4
.L_64:
        /*0200*/ 	.byte	0x04, 0x1c
        /*0202*/ 	.short	(.L_66 - .L_65)


	//   ....[0]....
.L_65:
        /*0204*/ 	.word	0x00003c40


	//   ....[1]....
        /*0208*/ 	.word	0x00003c70


	//----- nvinfo : EIATTR_REQNTID
	.align		4
.L_66:
        /*020c*/ 	.byte	0x04, 0x10
        /*020e*/ 	.short	(.L_68 - .L_67)
.L_67:
        /*0210*/ 	.word	0x00000100
        /*0214*/ 	.word	0x00000001
        /*0218*/ 	.word	0x00000001


	//----- nvinfo : EIATTR_CBANK_PARAM_SIZE
	.align		4
.L_68:
        /*021c*/ 	.byte	0x03, 0x19
        /*021e*/ 	.short	0x0088


	//----- nvinfo : EIATTR_PARAM_CBANK
	.align		4
        /*0220*/ 	.byte	0x04, 0x0a
        /*0222*/ 	.short	(.L_70 - .L_69)
	.align		4
.L_69:
        /*0224*/ 	.word	index@(.nv.constant0.attn_fwd)
        /*0228*/ 	.short	0x0210
        /*022a*/ 	.short	0x0088


	//----- nvinfo : EIATTR_SW_WAR
	.align		4
.L_70:
        /*022c*/ 	.byte	0x04, 0x36
        /*022e*/ 	.short	(.L_72 - .L_71)
.L_71:
        /*0230*/ 	.word	0x00000008
.L_72:


//--------------------- .nv.callgraph             --------------------------
	.section	.nv.callgraph,"",@"SHT_CUDA_CALLGRAPH"
	.align	4
	.sectionentsize	8
	.align		4
        /*0000*/ 	.word	0x00000000
	.align		4
        /*0004*/ 	.word	0xffffffff
	.align		4
        /*0008*/ 	.word	0x00000000
	.align		4
        /*000c*/ 	.word	0xfffffffe
	.align		4
        /*0010*/ 	.word	0x00000000
	.align		4
        /*0014*/ 	.word	0xfffffffd
	.align		4
        /*0018*/ 	.word	0x00000000
	.align		4
        /*001c*/ 	.word	0xfffffffc


//--------------------- .nv.constant4             --------------------------
	.section	.nv.constant4,"a",@progbits
	.align	8
	.align		8
.nv.constant4:
        /*0000*/ 	.dword	_$_str


//--------------------- .text.attn_fwd            --------------------------
	.section	.text.attn_fwd,"ax",@progbits
	.align	128
        .global         attn_fwd
        .type           attn_fwd,@function
        .size           attn_fwd,(.L_x_3 - attn_fwd)
        .other          attn_fwd,@"STO_CUDA_ENTRY STV_DEFAULT"
attn_fwd:
.text.attn_fwd:
[----:B------:R-:W-:Y:S01]  /*0000*/  LDC R1, c[0x0][0x28] ;  /* 0x00000a00ff017b82 */ /* 0x000fe20000000800 */
[----:B------:R-:W0:Y:S07]  /*0010*/  S2R R91, SR_CTAID.X ;  /* 0x00000000005b7919 */ /* 0x000e2e0000002500 */
[----:B------:R-:W1:Y:S01]  /*0020*/  S2UR UR12, SR_CTAID.Y ;  /* 0x00000000000c79c3 */ /* 0x000e620000002600 */
[----:B------:R-:W-:Y:S01]  /*0030*/  ULDC.64 UR4, c[0x0][0x240] ;  /* 0x0000900000047ab9 */ /* 0x000fe20000000a00 */
[----:B------:R-:W-:Y:S01]  /*0040*/  ULDC.64 UR16, c[0x0][0x208] ;  /* 0x0000820000107ab9 */ /* 0x000fe20000000a00 */
[----:B------:R-:W2:Y:S05]  /*0050*/  S2R R0, SR_TID.X ;  /* 0x0000000000007919 */ /* 0x000eaa0000002100 */
[----:B------:R-:W3:Y:S08]  /*0060*/  LDC R32, c[0x0][0x248] ;  /* 0x00009200ff207b82 */ /* 0x000ef00000000800 */
[----:B------:R-:W4:Y:S01]  /*0070*/  LDC.64 R28, c[0x0][0x210] ;  /* 0x00008400ff1c7b82 */ /* 0x000f220000000a00 */
[----:B-1----:R-:W-:-:S04]  /*0080*/  UIMAD UR4, UR12, UR4, URZ ;  /* 0x000000040c0472a4 */ /* 0x002fc8000f8e023f */
[----:B------:R-:W-:Y:S01]  /*0090*/  USHF.L.U32 UR6, UR4, 0x1, URZ ;  /* 0x0000000104067899 */ /* 0x000fe2000800063f */
[----:B0-----:R-:W-:Y:S01]  /*00a0*/  IMAD.SHL.U32 R91, R91, 0x80, RZ ;  /* 0x000000805b5b7824 */ /* 0x001fe200078e00ff */
[----:B--2---:R-:W-:-:S04]  /*00b0*/  SHF.R.U32.HI R4, RZ, 0x7, R0 ;  /* 0x00000007ff047819 */ /* 0x004fc80000011600 */
[----:B------:R-:W-:Y:S02]  /*00c0*/  LOP3.LUT R86, R91, 0x7f, R0, 0xf8, !PT ;  /* 0x0000007f5b567812 */ /* 0x000fe400078ef800 */
[----:B------:R-:W-:-:S03]  /*00d0*/  SGXT.U32 R4, R4, 0x1 ;  /* 0x000000010404781a */ /* 0x000fc60000000000 */
[----:B------:R-:W-:Y:S01]  /*00e0*/  IMAD R2, R86, UR5, RZ ;  /* 0x0000000556027c24 */ /* 0x000fe2000f8e02ff */
[----:B------:R-:W-:Y:S01]  /*00f0*/  UIMAD.WIDE UR4, UR4, 0x2, URZ ;  /* 0x00000002040478a5 */ /* 0x000fe2000f8e023f */
[----:B---3--:R-:W-:Y:S02]  /*0100*/  IMAD R5, R4, R32, RZ ;  /* 0x0000002004057224 */ /* 0x008fe400078e02ff */
[----:B------:R-:W-:Y:S02]  /*0110*/  IMAD.SHL.U32 R3, R2, 0x2, RZ ;  /* 0x0000000202037824 */ /* 0x000fe400078e00ff */
[----:B------:R-:W-:Y:S02]  /*0120*/  IMAD R7, R32, 0x2, R5 ;  /* 0x0000000220077824 */ /* 0x000fe400078e0205 */
[----:B------:R-:W-:Y:S01]  /*0130*/  IMAD.HI R2, R2, 0x2, RZ ;  /* 0x0000000202027827 */ /* 0x000fe200078e02ff */
[----:B----4-:R-:W-:-:S03]  /*0140*/  IADD3 R28, P0, P1, R3, UR6, R28 ;  /* 0x00000006031c7c10 */ /* 0x010fc6000f91e01c */
[----:B------:R-:W-:Y:S01]  /*0150*/  IMAD R8, R32, 0x2, R7 ;  /* 0x0000000220087824 */ /* 0x000fe200078e0207 */
[----:B------:R-:W-:Y:S02]  /*0160*/  IADD3.X R30, R2, UR5, R29, P0, P1 ;  /* 0x00000005021e7c10 */ /* 0x000fe400087e241d */
[-C--:B------:R-:W-:Y:S01]  /*0170*/  LEA R2, P0, R5, R28.reuse, 0x1 ;  /* 0x0000001c05027211 */ /* 0x080fe200078008ff */
[C---:B------:R-:W-:Y:S01]  /*0180*/  IMAD R9, R32.reuse, 0x2, R8 ;  /* 0x0000000220097824 */ /* 0x040fe200078e0208 */
[----:B------:R-:W-:Y:S02]  /*0190*/  LEA R4, P1, R7, R28, 0x1 ;  /* 0x0000001c07047211 */ /* 0x000fe400078208ff */
[----:B------:R-:W-:Y:S01]  /*01a0*/  LEA.HI.X.SX32 R3, R5, R30, 0x1, P0 ;  /* 0x0000001e05037211 */ /* 0x000fe200000f0eff */
[----:B------:R-:W-:Y:S01]  /*01b0*/  IMAD R11, R32, 0x2, R9 ;  /* 0x00000002200b7824 */ /* 0x000fe200078e0209 */
[----:B------:R-:W-:Y:S02]  /*01c0*/  LEA R6, P0, R8, R28, 0x1 ;  /* 0x0000001c08067211 */ /* 0x000fe400078008ff */
[-C--:B------:R-:W-:Y:S01]  /*01d0*/  LEA.HI.X.SX32 R5, R7, R30.reuse, 0x1, P1 ;  /* 0x0000001e07057211 */ /* 0x080fe200008f0eff */
[----:B------:R-:W-:Y:S01]  /*01e0*/  IMAD R12, R32, 0x2, R11 ;  /* 0x00000002200c7824 */ /* 0x000fe200078e020b */
[----:B------:R-:W-:Y:S01]  /*01f0*/  LEA.HI.X.SX32 R7, R8, R30, 0x1, P0 ;  /* 0x0000001e08077211 */ /* 0x000fe200000f0eff */
[----:B------:R0:W2:Y:S01]  /*0200*/  LDG.E.U16 R18, desc[UR16][R2.64] ;  /* 0x0000001002127981 */ /* 0x0000a2000c1e1500 */
[----:B------:R-:W-:Y:S01]  /*0210*/  LEA R8, P0, R9, R28, 0x1 ;  /* 0x0000001c09087211 */ /* 0x000fe200078008ff */
[----:B------:R-:W-:-:S02]  /*0220*/  IMAD R13, R32, 0x2, R12 ;  /* 0x00000002200d7824 */ /* 0x000fc400078e020c */
[----:B------:R1:W3:Y:S01]  /*0230*/  LDG.E.U16 R19, desc[UR16][R4.64] ;  /* 0x0000001004137981 */ /* 0x0002e2000c1e1500 */
[----:B------:R-:W-:Y:S01]  /*0240*/  LEA.HI.X.SX32 R9, R9, R30, 0x1, P0 ;  /* 0x0000001e09097211 */ /* 0x000fe200000f0eff */
[----:B------:R-:W-:Y:S01]  /*0250*/  IMAD R14, R32, 0x2, R13 ;  /* 0x00000002200e7824 */ /* 0x000fe200078e020d */
[CC--:B------:R-:W-:Y:S01]  /*0260*/  LEA R10, P1, R11.reuse, R28.reuse, 0x1 ;  /* 0x0000001c0b0a7211 */ /* 0x0c0fe200078208ff */
[----:B------:R4:W5:Y:S01]  /*0270*/  LDG.E.U16 R20, desc[UR16][R6.64] ;  /* 0x0000001006147981 */ /* 0x000962000c1e1500 */
[C---:B0-----:R-:W-:Y:S02]  /*0280*/  LEA R2, P0, R12.reuse, R28, 0x1 ;  /* 0x0000001c0c027211 */ /* 0x041fe400078008ff */
[-C--:B------:R-:W-:Y:S01]  /*0290*/  LEA.HI.X.SX32 R11, R11, R30.reuse, 0x1, P1 ;  /* 0x0000001e0b0b7211 */ /* 0x080fe200008f0eff */
[----:B------:R0:W5:Y:S01]  /*02a0*/  LDG.E.U16 R21, desc[UR16][R8.64] ;  /* 0x0000001008157981 */ /* 0x000162000c1e1500 */
[----:B------:R-:W-:Y:S01]  /*02b0*/  LEA.HI.X.SX32 R3, R12, R30, 0x1, P0 ;  /* 0x0000001e0c037211 */ /* 0x000fe200000f0eff */
[C---:B------:R-:W-:Y:S01]  /*02c0*/  IMAD R12, R32.reuse, 0x2, R14 ;  /* 0x00000002200c7824 */ /* 0x040fe200078e020e */
[C---:B-1----:R-:W-:Y:S01]  /*02d0*/  LEA R4, P0, R13.reuse, R28, 0x1 ;  /* 0x0000001c0d047211 */ /* 0x042fe200078008ff */
[----:B------:R1:W3:Y:S03]  /*02e0*/  LDG.E.U16 R22, desc[UR16][R10.64] ;  /* 0x000000100a167981 */ /* 0x0002e6000c1e1500 */
[----:B------:R-:W-:Y:S01]  /*02f0*/  LEA.HI.X.SX32 R5, R13, R30, 0x1, P0 ;  /* 0x0000001e0d057211 */ /* 0x000fe200000f0eff */
[----:B------:R-:W-:Y:S01]  /*0300*/  IMAD R13, R32, 0x2, R12 ;  /* 0x00000002200d7824 */ /* 0x000fe200078e020c */
[-C--:B----4-:R-:W-:Y:S01]  /*0310*/  LEA R6, P0, R14, R28.reuse, 0x1 ;  /* 0x0000001c0e067211 */ /* 0x090fe200078008ff */
[----:B------:R4:W5:Y:S01]  /*0320*/  LDG.E.U16 R23, desc[UR16][R2.64] ;  /* 0x0000001002177981 */ /* 0x000962000c1e1500 */
[----:B0-----:R-:W-:Y:S01]  /*0330*/  LEA R8, P1, R12, R28, 0x1 ;  /* 0x0000001c0c087211 */ /* 0x001fe200078208ff */
[----:B------:R-:W-:Y:S01]  /*0340*/  IMAD R16, R32, 0x2, R13 ;  /* 0x0000000220107824 */ /* 0x000fe200078e020d */
[----:B------:R-:W-:Y:S01]  /*0350*/  LEA.HI.X.SX32 R7, R14, R30, 0x1, P0 ;  /* 0x0000001e0e077211 */ /* 0x000fe200000f0eff */
[----:B------:R0:W5:Y:S01]  /*0360*/  LDG.E.U16 R24, desc[UR16][R4.64] ;  /* 0x0000001004187981 */ /* 0x000162000c1e1500 */
[C---:B-1----:R-:W-:Y:S01]  /*0370*/  LEA R10, P0, R13.reuse, R28, 0x1 ;  /* 0x0000001c0d0a7211 */ /* 0x042fe200078008ff */
[----:B------:R-:W-:Y:S01]  /*0380*/  IMAD R17, R32, 0x2, R16 ;  /* 0x0000000220117824 */ /* 0x000fe200078e0210 */
[-C--:B------:R-:W-:Y:S01]  /*0390*/  LEA.HI.X.SX32 R9, R12, R30.reuse, 0x1, P1 ;  /* 0x0000001e0c097211 */ /* 0x080fe200008f0eff */
[----:B------:R1:W5:Y:S02]  /*03a0*/  LDG.E.U16 R25, desc[UR16][R6.64] ;  /* 0x0000001006197981 */ /* 0x000364000c1e1500 */
[C---:B------:R-:W-:Y:S01]  /*03b0*/  IMAD R14, R32.reuse, 0x2, R17 ;  /* 0x00000002200e7824 */ /* 0x040fe200078e0211 */
[----:B------:R-:W-:Y:S01]  /*03c0*/  LEA.HI.X.SX32 R11, R13, R30, 0x1, P0 ;  /* 0x0000001e0d0b7211 */ /* 0x000fe200000f0eff */
[----:B------:R1:W5:Y:S02]  /*03d0*/  LDG.E.U16 R26, desc[UR16][R8.64] ;  /* 0x00000010081a7981 */ /* 0x000364000c1e1500 */
[----:B----4-:R-:W-:Y:S01]  /*03e0*/  IMAD R3, R32, 0x2, R14 ;  /* 0x0000000220037824 */ /* 0x010fe200078e020e */
[----:B------:R-:W-:-:S02]  /*03f0*/  LEA R12, P0, R14, R28, 0x1 ;  /* 0x0000001c0e0c7211 */ /* 0x000fc400078008ff */
[----:B------:R-:W4:Y:S02]  /*0400*/  LDG.E.U16 R11, desc[UR16][R10.64] ;  /* 0x000000100a0b7981 */ /* 0x000f24000c1e1500 */
[----:B------:R-:W-:Y:S01]  /*0410*/  LEA.HI.X.SX32 R13, R14, R30, 0x1, P0 ;  /* 0x0000001e0e0d7211 */ /* 0x000fe200000f0eff */
[----:B0-----:R-:W-:Y:S01]  /*0420*/  IMAD R5, R32, 0x2, R3 ;  /* 0x0000000220057824 */ /* 0x001fe200078e0203 */
[CC--:B------:R-:W-:Y:S02]  /*0430*/  LEA R14, P1, R3.reuse, R28.reuse, 0x1 ;  /* 0x0000001c030e7211 */ /* 0x0c0fe400078208ff */
[C---:B------:R-:W-:Y:S02]  /*0440*/  LEA R2, P0, R16.reuse, R28, 0x1 ;  /* 0x0000001c10027211 */ /* 0x040fe400078008ff */
[-C--:B------:R-:W-:Y:S01]  /*0450*/  LEA.HI.X.SX32 R15, R3, R30.reuse, 0x1, P1 ;  /* 0x0000001e030f7211 */ /* 0x080fe200008f0eff */
[----:B------:R0:W4:Y:S01]  /*0460*/  LDG.E.U16 R13, desc[UR16][R12.64] ;  /* 0x000000100c0d7981 */ /* 0x000122000c1e1500 */
[----:B------:R-:W-:Y:S01]  /*0470*/  LEA.HI.X.SX32 R3, R16, R30, 0x1, P0 ;  /* 0x0000001e10037211 */ /* 0x000fe200000f0eff */
[----:B------:R-:W-:Y:S01]  /*0480*/  IMAD R16, R32, 0x2, R5 ;  /* 0x0000000220107824 */ /* 0x000fe200078e0205 */
[-C--:B-1----:R-:W-:Y:S01]  /*0490*/  LEA R6, P1, R5, R28.reuse, 0x1 ;  /* 0x0000001c05067211 */ /* 0x082fe200078208ff */
[----:B------:R1:W4:Y:S01]  /*04a0*/  LDG.E.U16 R14, desc[UR16][R14.64] ;  /* 0x000000100e0e7981 */ /* 0x000322000c1e1500 */
[----:B------:R-:W-:-:S02]  /*04b0*/  LEA R4, P0, R17, R28, 0x1 ;  /* 0x0000001c11047211 */ /* 0x000fc400078008ff */
[----:B------:R-:W-:Y:S01]  /*04c0*/  LEA.HI.X.SX32 R7, R5, R30, 0x1, P1 ;  /* 0x0000001e05077211 */ /* 0x000fe200008f0eff */
[----:B------:R1:W4:Y:S01]  /*04d0*/  LDG.E.U16 R2, desc[UR16][R2.64] ;  /* 0x0000001002027981 */ /* 0x000322000c1e1500 */
[C---:B------:R-:W-:Y:S02]  /*04e0*/  LEA R8, P1, R16.reuse, R28, 0x1 ;  /* 0x0000001c10087211 */ /* 0x040fe400078208ff */
[-C--:B------:R-:W-:Y:S01]  /*04f0*/  LEA.HI.X.SX32 R5, R17, R30.reuse, 0x1, P0 ;  /* 0x0000001e11057211 */ /* 0x080fe200000f0eff */
[----:B------:R-:W4:Y:S01]  /*0500*/  LDG.E.U16 R6, desc[UR16][R6.64] ;  /* 0x0000001006067981 */ /* 0x000f22000c1e1500 */
[----:B------:R-:W-:-:S03]  /*0510*/  LEA.HI.X.SX32 R9, R16, R30, 0x1, P1 ;  /* 0x0000001e10097211 */ /* 0x000fc600008f0eff */
[----:B------:R1:W4:Y:S04]  /*0520*/  LDG.E.U16 R4, desc[UR16][R4.64] ;  /* 0x0000001004047981 */ /* 0x000328000c1e1500 */
[----:B------:R-:W4:Y:S01]  /*0530*/  LDG.E.U16 R8, desc[UR16][R8.64] ;  /* 0x0000001008087981 */ /* 0x000f22000c1e1500 */
[----:B------:R-:W1:Y:S01]  /*0540*/  S2UR UR13, SR_CgaCtaId ;  /* 0x00000000000d79c3 */ /* 0x000e620000008800 */
[----:B0-----:R-:W-:Y:S02]  /*0550*/  LOP3.LUT R12, R0, 0x3f, RZ, 0xc0, !PT ;  /* 0x0000003f000c7812 */ /* 0x001fe400078ec0ff */
[----:B------:R-:W-:-:S03]  /*0560*/  SHF.R.S32.HI R10, RZ, 0x7, R0 ;  /* 0x00000007ff0a7819 */ /* 0x000fc60000011400 */
[----:B-1----:R-:W-:Y:S01]  /*0570*/  IMAD.SHL.U32 R15, R12, 0x2, RZ ;  /* 0x000000020c0f7824 */ /* 0x002fe200078e00ff */
[----:B------:R-:W-:Y:S01]  /*0580*/  SGXT R10, R10, 0x1 ;  /* 0x000000010a0a781a */ /* 0x000fe20000000200 */
[----:B------:R-:W-:Y:S02]  /*0590*/  VIADD R104, R91, 0x80 ;  /* 0x000000805b687836 */ /* 0x000fe40000000000 */
[----:B------:R-:W-:Y:S01]  /*05a0*/  IMAD.SHL.U32 R3, R0, 0x40, RZ ;  /* 0x0000004000037824 */ /* 0x000fe200078e00ff */
[----:B------:R-:W-:Y:S01]  /*05b0*/  LOP3.LUT R10, R15, 0x90, R10, 0x78, !PT ;  /* 0x000000900f0a7812 */ /* 0x000fe200078e780a */
[----:B------:R-:W-:Y:S01]  /*05c0*/  UMOV UR4, 0x400 ;  /* 0x0000040000047882 */ /* 0x000fe20000000000 */
[----:B------:R-:W-:Y:S02]  /*05d0*/  ISETP.GE.AND P0, PT, R104, 0x1, PT ;  /* 0x000000016800780c */ /* 0x000fe40003f06270 */
[----:B------:R-:W-:-:S04]  /*05e0*/  LOP3.LUT R3, R10, 0x1000, R3, 0xf8, !PT ;  /* 0x000010000a037812 */ /* 0x000fc800078ef803 */
[C---:B------:R-:W-:Y:S01]  /*05f0*/  LOP3.LUT R10, R3.reuse, 0x20, RZ, 0x3c, !PT ;  /* 0x00000020030a7812 */ /* 0x040fe200078e3cff */
[----:B------:R-:W-:Y:S01]  /*0600*/  ULEA UR13, UR13, UR4, 0x18 ;  /* 0x000000040d0d7291 */ /* 0x000fe2000f8ec03f */
[C---:B------:R-:W-:Y:S02]  /*0610*/  LOP3.LUT R5, R3.reuse, 0x40, RZ, 0x3c, !PT ;  /* 0x0000004003057812 */ /* 0x040fe400078e3cff */
[----:B------:R-:W-:Y:S01]  /*0620*/  LOP3.LUT R7, R3, 0x60, RZ, 0x3c, !PT ;  /* 0x0000006003077812 */ /* 0x000fe200078e3cff */
[----:B------:R-:W-:Y:S01]  /*0630*/  IMAD.MOV.U32 R54, RZ, RZ, -0x800000 ;  /* 0xff800000ff367424 */ /* 0x000fe200078e00ff */
[----:B------:R-:W-:Y:S01]  /*0640*/  CS2R R56, SRZ ;  /* 0x0000000000387805 */ /* 0x000fe2000001ff00 */
[----:B------:R-:W-:Y:S01]  /*0650*/  IMAD.MOV.U32 R95, RZ, RZ, 0x3f800000 ;  /* 0x3f800000ff5f7424 */ /* 0x000fe200078e00ff */
[----:B------:R-:W-:Y:S01]  /*0660*/  CS2R R58, SRZ ;  /* 0x00000000003a7805 */ /* 0x000fe2000001ff00 */
[----:B------:R-:W-:Y:S01]  /*0670*/  IMAD.MOV.U32 R94, RZ, RZ, 0x3f800000 ;  /* 0x3f800000ff5e7424 */ /* 0x000fe200078e00ff */
[----:B------:R-:W-:Y:S01]  /*0680*/  CS2R R60, SRZ ;  /* 0x00000000003c7805 */ /* 0x000fe2000001ff00 */
[----:B------:R-:W-:Y:S01]  /*0690*/  IMAD.MOV.U32 R41, RZ, RZ, -0x800000 ;  /* 0xff800000ff297424 */ /* 0x000fe200078e00ff */
[----:B------:R-:W-:-:S02]  /*06a0*/  CS2R R62, SRZ ;  /* 0x00000000003e7805 */ /* 0x000fc4000001ff00 */
[----:B------:R-:W-:Y:S02]  /*06b0*/  CS2R R64, SRZ ;  /* 0x0000000000407805 */ /* 0x000fe4000001ff00 */
[----:B------:R-:W-:Y:S02]  /*06c0*/  CS2R R66, SRZ ;  /* 0x0000000000427805 */ /* 0x000fe4000001ff00 */
[----:B------:R-:W-:Y:S02]  /*06d0*/  CS2R R68, SRZ ;  /* 0x0000000000447805 */ /* 0x000fe4000001ff00 */
[----:B------:R-:W-:Y:S01]  /*06e0*/  CS2R R70, SRZ ;  /* 0x0000000000467805 */ /* 0x000fe2000001ff00 */
[C---:B------:R-:W-:Y:S01]  /*06f0*/  IMAD.SHL.U32 R90, R0.reuse, 0x2, RZ ;  /* 0x00000002005a7824 */ /* 0x040fe200078e00ff */
[----:B--2---:R-:W-:Y:S04]  /*0700*/  STS.U16 [R3+UR13], R18 ;  /* 0x0000001203007988 */ /* 0x004fe8000800040d */
[----:B---3--:R-:W-:Y:S04]  /*0710*/  STS.U16 [R3+UR13+0x400], R22 ;  /* 0x0004001603007988 */ /* 0x008fe8000800040d */
[----:B-----5:R-:W-:Y:S04]  /*0720*/  STS.U16 [R3+UR13+0x800], R26 ;  /* 0x0008001a03007988 */ /* 0x020fe8000800040d */
[----:B----4-:R-:W-:Y:S04]  /*0730*/  STS.U16 [R3+UR13+0xc00], R13 ;  /* 0x000c000d03007988 */ /* 0x010fe8000800040d */
[----:B------:R-:W-:Y:S04]  /*0740*/  STS.U16 [R10+UR13+0x100], R19 ;  /* 0x000100130a007988 */ /* 0x000fe8000800040d */
[----:B------:R-:W-:Y:S04]  /*0750*/  STS.U16 [R10+UR13+0x500], R23 ;  /* 0x000500170a007988 */ /* 0x000fe8000800040d */
[----:B------:R-:W-:Y:S04]  /*0760*/  STS.U16 [R10+UR13+0x900], R11 ;  /* 0x0009000b0a007988 */ /* 0x000fe8000800040d */
[----:B------:R-:W-:Y:S04]  /*0770*/  STS.U16 [R10+UR13+0xd00], R14 ;  /* 0x000d000e0a007988 */ /* 0x000fe8000800040d */
[----:B------:R-:W-:Y:S04]  /*0780*/  STS.U16 [R5+UR13+0x200], R20 ;  /* 0x0002001405007988 */ /* 0x000fe8000800040d */
[----:B------:R-:W-:Y:S04]  /*0790*/  STS.U16 [R5+UR13+0x600], R24 ;  /* 0x0006001805007988 */ /* 0x000fe8000800040d */
[----:B------:R-:W-:Y:S04]  /*07a0*/  STS.U16 [R5+UR13+0xa00], R2 ;  /* 0x000a000205007988 */ /* 0x000fe8000800040d */
[----:B------:R0:W-:Y:S04]  /*07b0*/  STS.U16 [R5+UR13+0xe00], R6 ;  /* 0x000e000605007988 */ /* 0x0001e8000800040d */
[----:B------:R1:W-:Y:S04]  /*07c0*/  STS.U16 [R7+UR13+0x300], R21 ;  /* 0x0003001507007988 */ /* 0x0003e8000800040d */
[----:B------:R1:W-:Y:S04]  /*07d0*/  STS.U16 [R7+UR13+0x700], R25 ;  /* 0x0007001907007988 */ /* 0x0003e8000800040d */
[----:B------:R1:W-:Y:S01]  /*07e0*/  STS.U16 [R7+UR13+0xb00], R4 ;  /* 0x000b000407007988 */ /* 0x0003e2000800040d */
[----:B0-----:R-:W-:-:S03]  /*07f0*/  LOP3.LUT R6, R0, 0xff, RZ, 0xc0, !PT ;  /* 0x000000ff00067812 */ /* 0x001fc600078ec0ff */
[----:B------:R1:W-:Y:S01]  /*0800*/  STS.U16 [R7+UR13+0xf00], R8 ;  /* 0x000f000807007988 */ /* 0x0003e2000800040d */
[----:B------:R-:W-:Y:S05]  /*0810*/  @!P0 BRA `(.L_x_0) ;  /* 0x0000002000ec8947 */ /* 0x000fea0003800000 */
[----:B------:R-:W0:Y:S01]  /*0820*/  LDC.64 R2, c[0x0][0x260] ;  /* 0x00009800ff027b82 */ /* 0x000e220000000a00 */
[--C-:B-1----:R-:W-:Y:S01]  /*0830*/  SHF.R.U32.HI R7, RZ, 0x5, R0.reuse ;  /* 0x00000005ff077819 */ /* 0x102fe20000011600 */
[----:B------:R-:W-:Y:S01]  /*0840*/  ULDC UR4, c[0x0][0x258] ;  /* 0x0000960000047ab9 */ /* 0x000fe20000000800 */
[----:B------:R-:W-:Y:S01]  /*0850*/  SHF.R.U32.HI R11, RZ, 0x2, R0 ;  /* 0x00000002ff0b7819 */ /* 0x000fe20000011600 */
[----:B------:R-:W-:Y:S01]  /*0860*/  ULDC.64 UR6, c[0x0][0x220] ;  /* 0x0000880000067ab9 */ /* 0x000fe20000000a00 */
[----:B------:R-:W-:Y:S01]  /*0870*/  R2UR UR20, R7 ;  /* 0x00000000071472ca */ /* 0x000fe200000e0000 */
[----:B------:R-:W-:Y:S01]  /*0880*/  IMAD.SHL.U32 R92, R6, 0x2, RZ ;  /* 0x00000002065c7824 */ /* 0x000fe200078e00ff */
[C---:B------:R-:W-:Y:S01]  /*0890*/  LOP3.LUT R7, R0.reuse, 0xe0, RZ, 0xc0, !PT ;  /* 0x000000e000077812 */ /* 0x040fe200078ec0ff */
[----:B------:R-:W1:Y:S01]  /*08a0*/  LDC.64 R4, c[0x0][0x250] ;  /* 0x00009400ff047b82 */ /* 0x000e620000000a00 */
[----:B------:R-:W-:Y:S01]  /*08b0*/  LOP3.LUT R8, R0, 0x1f, RZ, 0xc0, !PT ;  /* 0x0000001f00087812 */ /* 0x000fe200078ec0ff */
[----:B------:R-:W-:Y:S01]  /*08c0*/  IMAD.MOV.U32 R95, RZ, RZ, 0x3f800000 ;  /* 0x3f800000ff5f7424 */ /* 0x000fe200078e00ff */
[----:B------:R-:W-:Y:S01]  /*08d0*/  SGXT.U32 R11, R11, 0x3 ;  /* 0x000000030b0b781a */ /* 0x000fe20000000000 */
[----:B------:R-:W-:Y:S01]  /*08e0*/  IMAD.MOV.U32 R93, RZ, RZ, -0x800000 ;  /* 0xff800000ff5d7424 */ /* 0x000fe200078e00ff */
[----:B------:R-:W-:Y:S01]  /*08f0*/  LOP3.LUT R90, R90, 0x6, RZ, 0xc0, !PT ;  /* 0x000000065a5a7812 */ /* 0x000fe200078ec0ff */
[----:B------:R-:W-:Y:S01]  /*0900*/  IMAD R8, R8, UR4, RZ ;  /* 0x0000000408087c24 */ /* 0x000fe2000f8e02ff */
[----:B------:R-:W-:Y:S01]  /*0910*/  ULDC.64 UR4, c[0x0][0x218] ;  /* 0x0000860000047ab9 */ /* 0x000fe20000000a00 */
[----:B------:R-:W2:Y:S01]  /*0920*/  LDC R32, c[0x0][0x268] ;  /* 0x00009a00ff207b82 */ /* 0x000ea20000000800 */
[----:B------:R-:W-:Y:S01]  /*0930*/  IMAD.MOV.U32 R89, RZ, RZ, RZ ;  /* 0x000000ffff597224 */ /* 0x000fe200078e00ff */
[----:B------:R-:W-:Y:S01]  /*0940*/  CS2R R56, SRZ ;  /* 0x0000000000387805 */ /* 0x000fe2000001ff00 */
[----:B------:R-:W-:Y:S01]  /*0950*/  IMAD.MOV.U32 R87, RZ, RZ, RZ ;  /* 0x000000ffff577224 */ /* 0x000fe200078e00ff */
[----:B------:R-:W-:Y:S01]  /*0960*/  CS2R R58, SRZ ;  /* 0x00000000003a7805 */ /* 0x000fe2000001ff00 */
[----:B------:R-:W-:Y:S01]  /*0970*/  IMAD.MOV.U32 R94, RZ, RZ, 0x3f800000 ;  /* 0x3f800000ff5e7424 */ /* 0x000fe200078e00ff */
[----:B------:R-:W-:-:S02]  /*0980*/  CS2R R60, SRZ ;  /* 0x00000000003c7805 */ /* 0x000fc4000001ff00 */
[----:B------:R-:W-:Y:S01]  /*0990*/  CS2R R62, SRZ ;  /* 0x00000000003e7805 */ /* 0x000fe2000001ff00 */
[----:B0-----:R-:W-:Y:S01]  /*09a0*/  IMAD R2, R2, UR12, RZ ;  /* 0x0000000c02027c24 */ /* 0x001fe2000f8e02ff */
[----:B------:R-:W-:Y:S01]  /*09b0*/  CS2R R64, SRZ ;  /* 0x0000000000407805 */ /* 0x000fe2000001ff00 */
[----:B------:R-:W-:Y:S01]  /*09c0*/  IMAD R9, R12, R3, RZ ;  /* 0x000000030c097224 */ /* 0x000fe200078e02ff */
[----:B------:R-:W-:Y:S01]  /*09d0*/  SHF.R.U32.HI R12, RZ, 0x1, R7 ;  /* 0x00000001ff0c7819 */ /* 0x000fe20000011607 */
[----:B------:R-:W-:Y:S01]  /*09e0*/  IMAD.SHL.U32 R7, R2, 0x2, RZ ;  /* 0x0000000202077824 */ /* 0x000fe200078e00ff */
[----:B------:R-:W-:Y:S01]  /*09f0*/  CS2R R66, SRZ ;  /* 0x0000000000427805 */ /* 0x000fe2000001ff00 */
[----:B------:R-:W-:Y:S01]  /*0a00*/  IMAD.SHL.U32 R10, R9, 0x2, RZ ;  /* 0x00000002090a7824 */ /* 0x000fe200078e00ff */
[----:B------:R-:W-:Y:S01]  /*0a10*/  LOP3.LUT R91, R91, R12, R11, 0xfe, !PT ;  /* 0x0000000c5b5b7212 */ /* 0x000fe200078efe0b */
[----:B-1----:R-:W-:Y:S01]  /*0a20*/  IMAD R4, R4, UR12, RZ ;  /* 0x0000000c04047c24 */ /* 0x002fe2000f8e02ff */
[--C-:B------:R-:W-:Y:S01]  /*0a30*/  SHF.R.U32.HI R12, RZ, 0x5, R0.reuse ;  /* 0x00000005ff0c7819 */ /* 0x100fe20000011600 */
[----:B------:R-:W-:Y:S01]  /*0a40*/  IMAD.HI R9, R9, 0x2, RZ ;  /* 0x0000000209097827 */ /* 0x000fe200078e02ff */
[----:B------:R-:W-:Y:S01]  /*0a50*/  IADD3 R84, P2, P3, R10, UR6, R7 ;  /* 0x000000060a547c10 */ /* 0x000fe2000fb5e007 */
[----:B------:R-:W-:Y:S01]  /*0a60*/  UIADD3 UR6, UR13, 0x2000, URZ ;  /* 0x000020000d067890 */ /* 0x000fe2000fffe03f */
[----:B------:R-:W-:Y:S01]  /*0a70*/  SGXT.U32 R12, R12, 0x3 ;  /* 0x000000030c0c781a */ /* 0x000fe20000000000 */
[----:B------:R-:W-:Y:S01]  /*0a80*/  IMAD.SHL.U32 R10, R8, 0x2, RZ ;  /* 0x00000002080a7824 */ /* 0x000fe200078e00ff */
[----:B------:R-:W-:Y:S01]  /*0a90*/  SHF.R.U32.HI R11, RZ, 0x6, R0 ;  /* 0x00000006ff0b7819 */ /* 0x000fe20000011600 */
[----:B------:R-:W-:Y:S01]  /*0aa0*/  IMAD.SHL.U32 R7, R4, 0x2, RZ ;  /* 0x0000000204077824 */ /* 0x000fe200078e00ff */
[----:B------:R-:W-:Y:S01]  /*0ab0*/  USHF.R.U32.HI UR6, URZ, 0x4, UR6 ;  /* 0x000000043f067899 */ /* 0x000fe20008011606 */
[----:B------:R-:W-:Y:S01]  /*0ac0*/  IMAD R12, R12, R5, RZ ;  /* 0x000000050c0c7224 */ /* 0x000fe200078e02ff */
[----:B------:R-:W-:Y:S01]  /*0ad0*/  SGXT.U32 R6, R11, 0x2 ;  /* 0x000000020b06781a */ /* 0x000fe20000000000 */
[----:B------:R-:W-:Y:S01]  /*0ae0*/  IMAD.HI R4, R4, 0x2, RZ ;  /* 0x0000000204047827 */ /* 0x000fe200078e02ff */
[----:B------:R-:W-:Y:S01]  /*0af0*/  IADD3 R23, P0, P1, R10, UR4, R7 ;  /* 0x000000040a177c10 */ /* 0x000fe2000f91e007 */
[----:B------:R-:W-:Y:S01]  /*0b00*/  USGXT.U32 UR6, UR6, 0xe ;  /* 0x0000000e0606789a */ /* 0x000fe20008000000 */
[----:B------:R-:W-:Y:S01]  /*0b10*/  LOP3.LUT R7, R0, 0xc0, RZ, 0xc0, !PT ;  /* 0x000000c000077812 */ /* 0x000fe200078ec0ff */
[----:B--2---:R-:W-:Y:S01]  /*0b20*/  IMAD R11, R6, R32, RZ ;  /* 0x00000020060b7224 */ /* 0x004fe200078e02ff */
[----:B------:R-:W-:Y:S01]  /*0b30*/  CS2R R68, SRZ ;  /* 0x0000000000447805 */ /* 0x000fe2000001ff00 */
[----:B------:R-:W-:Y:S01]  /*0b40*/  UIADD3 UR8, UP0, UR6, 0x2, URZ ;  /* 0x0000000206087890 */ /* 0x000fe2000ff1e03f */
[----:B------:R-:W-:Y:S01]  /*0b50*/  SHF.R.U32.HI R13, RZ, 0x2, R7 ;  /* 0x00000002ff0d7819 */ /* 0x000fe20000011607 */
[----:B------:R-:W-:Y:S01]  /*0b60*/  IMAD.HI R7, R8, 0x2, RZ ;  /* 0x0000000208077827 */ /* 0x000fe200078e02ff */
[----:B------:R-:W-:-:S02]  /*0b70*/  CS2R R70, SRZ ;  /* 0x0000000000467805 */ /* 0x000fc4000001ff00 */
[----:B------:R-:W-:Y:S01]  /*0b80*/  LOP3.LUT R88, R91, 0x8, RZ, 0xfc, !PT ;  /* 0x000000085b587812 */ /* 0x000fe200078efcff */
[----:B------:R-:W-:Y:S01]  /*0b90*/  UMOV UR10, 0xfffffffe ;  /* 0xfffffffe000a7882 */ /* 0x000fe20000000000 */
[----:B------:R-:W-:Y:S01]  /*0ba0*/  IMAD.HI R8, R2, 0x2, RZ ;  /* 0x0000000202087827 */ /* 0x000fe200078e02ff */
[----:B------:R-:W-:Y:S01]  /*0bb0*/  IADD3.X R31, R7, UR5, R4, P0, P1 ;  /* 0x00000005071f7c10 */ /* 0x000fe200087e2404 */
[----:B------:R-:W-:Y:S01]  /*0bc0*/  UMOV UR5, URZ ;  /* 0x0000003f00057c82 */ /* 0x000fe20008000000 */
[----:B------:R-:W-:Y:S01]  /*0bd0*/  LEA R6, P1, R12, R23, 0x1 ;  /* 0x000000170c067211 */ /* 0x000fe200078208ff */
[----:B------:R-:W-:Y:S01]  /*0be0*/  IMAD R2, R5, 0x8, R12 ;  /* 0x0000000805027824 */ /* 0x000fe200078e020c */
[----:B------:R-:W-:Y:S01]  /*0bf0*/  IADD3.X R30, R9, UR7, R8, P2, P3 ;  /* 0x00000007091e7c10 */ /* 0x000fe200097e6408 */
[----:B------:R-:W-:Y:S01]  /*0c00*/  IMAD R25, R32, 0x4, R11 ;  /* 0x0000000420197824 */ /* 0x000fe200078e020b */
[----:B------:R-:W-:Y:S01]  /*0c10*/  LEA.HI.X.SX32 R7, R12, R31, 0x1, P1 ;  /* 0x0000001f0c077211 */ /* 0x000fe200008f0eff */
[C---:B------:R-:W-:Y:S01]  /*0c20*/  IMAD R16, R5.reuse, 0x8, R2 ;  /* 0x0000000805107824 */ /* 0x040fe200078e0202 */
[----:B------:R-:W-:Y:S01]  /*0c30*/  LEA R8, P2, R2, R23, 0x1 ;  /* 0x0000001702087211 */ /* 0x000fe200078408ff */
[----:B------:R-:W-:Y:S01]  /*0c40*/  IMAD R27, R32, 0x4, R25 ;  /* 0x00000004201b7824 */ /* 0x000fe200078e0219 */
[----:B------:R-:W-:Y:S01]  /*0c50*/  LOP3.LUT R92, R92, R13, RZ, 0x3c, !PT ;  /* 0x0000000d5c5c7212 */ /* 0x000fe200078e3cff */
[C---:B------:R-:W-:Y:S01]  /*0c60*/  IMAD R4, R5.reuse, 0x8, R16 ;  /* 0x0000000805047824 */ /* 0x040fe200078e0210 */
[----:B------:R-:W-:Y:S01]  /*0c70*/  LEA.HI.X.SX32 R9, R2, R31, 0x1, P2 ;  /* 0x0000001f02097211 */ /* 0x000fe200010f0eff */
[----:B------:R-:W-:Y:S01]  /*0c80*/  IMAD R28, R32, 0x4, R27 ;  /* 0x00000004201c7824 */ /* 0x000fe200078e021b */
[-C--:B------:R-:W-:Y:S01]  /*0c90*/  LEA R12, P1, R16, R23.reuse, 0x1 ;  /* 0x00000017100c7211 */ /* 0x080fe200078208ff */
[C---:B------:R-:W-:Y:S01]  /*0ca0*/  IMAD R24, R5.reuse, 0x8, R4 ;  /* 0x0000000805187824 */ /* 0x040fe200078e0204 */
[----:B------:R-:W-:Y:S01]  /*0cb0*/  LEA R14, P2, R4, R23, 0x1 ;  /* 0x00000017040e7211 */ /* 0x000fe200078408ff */
[----:B------:R-:W-:Y:S01]  /*0cc0*/  IMAD R29, R32, 0x4, R28 ;  /* 0x00000004201d7824 */ /* 0x000fe200078e021c */
[-C--:B------:R-:W-:Y:S01]  /*0cd0*/  LEA.HI.X.SX32 R13, R16, R31.reuse, 0x1, P1 ;  /* 0x0000001f100d7211 */ /* 0x080fe200008f0eff */
[----:B------:R-:W-:Y:S01]  /*0ce0*/  IMAD R2, R5, 0x8, R24 ;  /* 0x0000000805027824 */ /* 0x000fe200078e0218 */
[----:B------:R-:W-:Y:S01]  /*0cf0*/  LEA.HI.X.SX32 R15, R4, R31, 0x1, P2 ;  /* 0x0000001f040f7211 */ /* 0x000fe200010f0eff */
[----:B------:R-:W-:Y:S01]  /*0d00*/  UIADD3.X UR9, UR5, 0x40000040, URZ, UP0, !UPT ;  /* 0x4000004005097890 */ /* 0x000fe200087fe43f */
[----:B------:R-:W-:Y:S01]  /*0d10*/  LEA R10, P0, R11, R84, 0x1 ;  /* 0x000000540b0a7211 */ /* 0x000fe200078008ff */
[C---:B------:R-:W-:Y:S01]  /*0d20*/  IMAD R26, R5.reuse, 0x8, R2 ;  /* 0x00000008051a7824 */ /* 0x040fe200078e0202 */
[-C--:B------:R-:W-:Y:S01]  /*0d30*/  LEA R18, P2, R2, R23.reuse, 0x1 ;  /* 0x0000001702127211 */ /* 0x080fe200078408ff */
[----:B------:R-:W-:Y:S01]  /*0d40*/  UMOV UR11, 0x7fffffdf ;  /* 0x7fffffdf000b7882 */ /* 0x000fe20000000000 */
[----:B------:R-:W-:Y:S01]  /*0d50*/  LEA R16, P1, R24, R23, 0x1 ;  /* 0x0000001718107211 */ /* 0x000fe200078208ff */
[----:B------:R-:W-:Y:S01]  /*0d60*/  IMAD R4, R5, 0x8, R26 ;  /* 0x0000000805047824 */ /* 0x000fe200078e021a */
[----:B------:R-:W-:Y:S01]  /*0d70*/  LEA.HI.X.SX32 R19, R2, R31, 0x1, P2 ;  /* 0x0000001f02137211 */ /* 0x000fe200010f0eff */
[----:B------:R-:W-:Y:S01]  /*0d80*/  IMAD R2, R32, 0x4, R29 ;  /* 0x0000000420027824 */ /* 0x000fe200078e021d */
[-C--:B------:R-:W-:Y:S01]  /*0d90*/  LEA R20, P3, R26, R23.reuse, 0x1 ;  /* 0x000000171a147211 */ /* 0x080fe200078608ff */
[----:B------:R-:W-:Y:S01]  /*0da0*/  UMOV UR7, URZ ;  /* 0x0000003f00077c82 */ /* 0x000fe20008000000 */
[----:B------:R-:W-:Y:S01]  /*0db0*/  LEA R22, P4, R4, R23, 0x1 ;  /* 0x0000001704167211 */ /* 0x000fe200078808ff */
[----:B------:R-:W-:Y:S01]  /*0dc0*/  UMOV UR18, UR8 ;  /* 0x0000000800127c82 */ /* 0x000fe20008000000 */
[-C--:B------:R-:W-:Y:S01]  /*0dd0*/  LEA.HI.X.SX32 R17, R24, R31.reuse, 0x1, P1 ;  /* 0x0000001f18117211 */ /* 0x080fe200008f0eff */
[----:B------:R-:W-:Y:S01]  /*0de0*/  UMOV UR19, UR9 ;  /* 0x0000000900137c82 */ /* 0x000fe20008000000 */
[----:B------:R-:W-:Y:S01]  /*0df0*/  LEA.HI.X.SX32 R23, R4, R31, 0x1, P4 ;  /* 0x0000001f04177211 */ /* 0x000fe200020f0eff */
[C---:B------:R-:W-:Y:S01]  /*0e00*/  IMAD R4, R32.reuse, 0x4, R2 ;  /* 0x0000000420047824 */ /* 0x040fe200078e0202 */
[----:B------:R-:W-:Y:S01]  /*0e10*/  LEA.HI.X.SX32 R11, R11, R30, 0x1, P0 ;  /* 0x0000001e0b0b7211 */ /* 0x000fe200000f0eff */
[----:B------:R-:W-:Y:S01]  /*0e20*/  UMOV UR4, URZ ;  /* 0x0000003f00047c82 */ /* 0x000fe20008000000 */
[-C--:B------:R-:W-:Y:S01]  /*0e30*/  LEA R72, P1, R25, R84.reuse, 0x1 ;  /* 0x0000005419487211 */ /* 0x080fe200078208ff */
[----:B------:R-:W-:Y:S01]  /*0e40*/  IMAD R24, R32, 0x4, R4 ;  /* 0x0000000420187824 */ /* 0x000fe200078e0204 */
[-C--:B------:R-:W-:Y:S01]  /*0e50*/  LEA R74, P0, R27, R84.reuse, 0x1 ;  /* 0x000000541b4a7211 */ /* 0x080fe200078008ff */
[----:B------:R-:W-:Y:S01]  /*0e60*/  UIADD3.64 UR10, UR6, -UR10, URZ ;  /* 0x8000000a060a7297 */ /* 0x000fe2000fffe03f */
[C---:B------:R-:W-:Y:S01]  /*0e70*/  LEA R76, P2, R28.reuse, R84, 0x1 ;  /* 0x000000541c4c7211 */ /* 0x040fe200078408ff */
[----:B------:R-:W-:Y:S01]  /*0e80*/  UIADD3.64 UR22, UR18, 0x2, URZ ;  /* 0x0000000212167897 */ /* 0x000fe2000fffe03f */
[-C--:B------:R-:W-:Y:S01]  /*0e90*/  LEA.HI.X.SX32 R73, R25, R30.reuse, 0x1, P1 ;  /* 0x0000001e19497211 */ /* 0x080fe200008f0eff */
[----:B------:R-:W-:Y:S01]  /*0ea0*/  UIADD3.64 UR26, UR18, 0x4, URZ ;  /* 0x00000004121a7897 */ /* 0x000fe2000fffe03f */
[-C--:B------:R-:W-:Y:S01]  /*0eb0*/  LEA.HI.X.SX32 R75, R27, R30.reuse, 0x1, P0 ;  /* 0x0000001e1b4b7211 */ /* 0x080fe200000f0eff */
[----:B------:R-:W-:Y:S01]  /*0ec0*/  ULDC UR21, c[0x0][0x238] ;  /* 0x00008e0000157ab9 */ /* 0x000fe20000000800 */
[----:B------:R-:W-:-:S02]  /*0ed0*/  LEA.HI.X.SX32 R77, R28, R30, 0x1, P2 ;  /* 0x0000001e1c4d7211 */ /* 0x000fc400010f0eff */
[----:B------:R-:W-:Y:S02]  /*0ee0*/  LEA.HI.X.SX32 R21, R26, R31, 0x1, P3 ;  /* 0x0000001f1a157211 */ /* 0x000fe400018f0eff */
[-C--:B------:R-:W-:Y:S02]  /*0ef0*/  LEA R78, P0, R29, R84.reuse, 0x1 ;  /* 0x000000541d4e7211 */ /* 0x080fe400078008ff */
[-C--:B------:R-:W-:Y:S02]  /*0f00*/  LEA R80, P1, R2, R84.reuse, 0x1 ;  /* 0x0000005402507211 */ /* 0x080fe400078208ff */
[-C--:B------:R-:W-:Y:S02]  /*0f10*/  LEA R82, P2, R4, R84.reuse, 0x1 ;  /* 0x0000005404527211 */ /* 0x080fe400078408ff */
[----:B------:R-:W-:Y:S02]  /*0f20*/  LEA R84, P3, R24, R84, 0x1 ;  /* 0x0000005418547211 */ /* 0x000fe400078608ff */
[-C--:B------:R-:W-:Y:S01]  /*0f30*/  LEA.HI.X.SX32 R81, R2, R30.reuse, 0x1, P1 ;  /* 0x0000001e02517211 */ /* 0x080fe200008f0eff */
[----:B------:R-:W-:Y:S01]  /*0f40*/  IMAD.MOV.U32 R2, RZ, RZ, -0x800000 ;  /* 0xff800000ff027424 */ /* 0x000fe200078e00ff */
[----:B------:R-:W-:-:S02]  /*0f50*/  LEA.HI.X.SX32 R83, R4, R30, 0x1, P2 ;  /* 0x0000001e04537211 */ /* 0x000fc400010f0eff */
[-C--:B------:R-:W-:Y:S02]  /*0f60*/  LEA.HI.X.SX32 R79, R29, R30.reuse, 0x1, P0 ;  /* 0x0000001e1d4f7211 */ /* 0x080fe400000f0eff */
[----:B------:R-:W-:Y:S02]  /*0f70*/  LEA.HI.X.SX32 R85, R24, R30, 0x1, P3 ;  /* 0x0000001e18557211 */ /* 0x000fe400018f0eff */
[----:B------:R-:W-:-:S07]  /*0f80*/  LOP3.LUT R4, R92, 0x40, RZ, 0x3c, !PT ;  /* 0x000000405c047812 */ /* 0x000fce00078e3cff */
.L_x_1:
[----:B------:R-:W-:-:S04]  /*0f90*/  IMAD.WIDE R24, R89, 0x2, R6 ;  /* 0x0000000259187825 */ /* 0x000fc800078e0206 */
[C---:B------:R-:W-:Y:S02]  /*0fa0*/  IMAD.WIDE R26, R89.reuse, 0x2, R8 ;  /* 0x00000002591a7825 */ /* 0x040fe400078e0208 */
[----:B------:R-:W2:Y:S02]  /*0fb0*/  LDG.E.U16 R25, desc[UR16][R24.64] ;  /* 0x0000001018197981 */ /* 0x000ea4000c1e1500 */
[C---:B------:R-:W-:Y:S02]  /*0fc0*/  IMAD.WIDE R28, R89.reuse, 0x2, R12 ;  /* 0x00000002591c7825 */ /* 0x040fe400078e020c */
[----:B------:R-:W3:Y:S02]  /*0fd0*/  LDG.E.U16 R27, desc[UR16][R26.64] ;  /* 0x000000101a1b7981 */ /* 0x000ee4000c1e1500 */
[C---:B------:R-:W-:Y:S02]  /*0fe0*/  IMAD.WIDE R30, R89.reuse, 0x2, R14 ;  /* 0x00000002591e7825 */ /* 0x040fe400078e020e */
[----:B------:R-:W4:Y:S02]  /*0ff0*/  LDG.E.U16 R29, desc[UR16][R28.64] ;  /* 0x000000101c1d7981 */ /* 0x000f24000c1e1500 */
[----:B------:R-:W-:-:S02]  /*1000*/  IMAD.WIDE R32, R89, 0x2, R16 ;  /* 0x0000000259207825 */ /* 0x000fc400078e0210 */
[----:B------:R-:W5:Y:S02]  /*1010*/  LDG.E.U16 R97, desc[UR16][R30.64] ;  /* 0x000000101e617981 */ /* 0x000f64000c1e1500 */
[C---:B------:R-:W-:Y:S02]  /*1020*/  IMAD.WIDE R34, R89.reuse, 0x2, R18 ;  /* 0x0000000259227825 */ /* 0x040fe400078e0212 */
[----:B------:R-:W5:Y:S02]  /*1030*/  LDG.E.U16 R99, desc[UR16][R32.64] ;  /* 0x0000001020637981 */ /* 0x000f64000c1e1500 */
[C---:B------:R-:W-:Y:S02]  /*1040*/  IMAD.WIDE R36, R89.reuse, 0x2, R20 ;  /* 0x0000000259247825 */ /* 0x040fe400078e0214 */
[----:B------:R-:W5:Y:S02]  /*1050*/  LDG.E.U16 R101, desc[UR16][R34.64] ;  /* 0x0000001022657981 */ /* 0x000f64000c1e1500 */
[----:B------:R-:W-:-:S02]  /*1060*/  IMAD.WIDE R38, R89, 0x2, R22 ;  /* 0x0000000259267825 */ /* 0x000fc400078e0216 */
[----:B------:R-:W5:Y:S04]  /*1070*/  LDG.E.U16 R103, desc[UR16][R36.64] ;  /* 0x0000001024677981 */ /* 0x000f68000c1e1500 */
[----:B------:R-:W5:Y:S01]  /*1080*/  LDG.E.U16 R105, desc[UR16][R38.64] ;  /* 0x0000001026697981 */ /* 0x000f62000c1e1500 */
[----:B------:R-:W-:Y:S01]  /*1090*/  BAR.SYNC.DEFER_BLOCKING 0x0 ;  /* 0x0000000000007b1d */ /* 0x000fe20000010000 */
[----:B------:R-:W-:-:S04]  /*10a0*/  USHF.L.U32 UR8, UR20, 0x6, URZ ;  /* 0x0000000614087899 */ /* 0x000fc8000800063f */
[----:B------:R-:W-:-:S04]  /*10b0*/  ULOP3.LUT UR8, UR8, 0x100, URZ, 0xc0, !UPT ;  /* 0x0000010008087892 */ /* 0x000fc8000f8ec03f */
[----:B------:R-:W-:-:S04]  /*10c0*/  ULEA.HI UR8, UR13, UR8, URZ, 0x1c ;  /* 0x000000080d087291 */ /* 0x000fc8000f8fe03f */
[----:B------:R-:W-:Y:S01]  /*10d0*/  ULOP3.LUT UR8, UR8, 0x3fff, URZ, 0xc0, !UPT ;  /* 0x00003fff08087892 */ /* 0x000fe2000f8ec03f */
[----:B------:R-:W-:Y:S01]  /*10e0*/  UMOV UR30, UR6 ;  /* 0x00000006001e7c82 */ /* 0x000fe20008000000 */
[----:B------:R-:W-:Y:S01]  /*10f0*/  UMOV UR31, 0x80000020 ;  /* 0x80000020001f7882 */ /* 0x000fe20000000000 */
[----:B------:R-:W-:-:S04]  /*1100*/  UMOV UR29, 0x40000040 ;  /* 0x40000040001d7882 */ /* 0x000fc80000000000 */
[----:B------:R-:W-:Y:S01]  /*1110*/  UMOV UR28, UR8 ;  /* 0x00000008001c7c82 */ /* 0x000fe20008000000 */
[----:B------:R-:W-:Y:S01]  /*1120*/  UMOV UR14, 0x80 ;  /* 0x00000080000e7882 */ /* 0x000fe20000000000 */
[----:B------:R-:W-:Y:S01]  /*1130*/  UMOV UR15, 0x40000040 ;  /* 0x40000040000f7882 */ /* 0x000fe20000000000 */
[----:B------:R-:W-:Y:S02]  /*1140*/  UMOV UR9, URZ ;  /* 0x0000003f00097c82 */ /* 0x000fe40008000000 */
[----:B------:R-:W-:Y:S01]  /*1150*/  UIADD3.64 UR8, UR8, UR14, URZ ;  /* 0x0000000e08087297 */ /* 0x000fe2000fffe03f */
[----:B------:R-:W-:-:S04]  /*1160*/  IMAD.WIDE R106, R87, 0x2, R10 ;  /* 0x00000002576a7825 */ /* 0x000fc800078e020a */
[C---:B------:R-:W-:Y:S01]  /*1170*/  IMAD.WIDE R108, R87.reuse, 0x2, R72 ;  /* 0x00000002576c7825 */ /* 0x040fe200078e0248 */
[----:B--2---:R-:W-:Y:S04]  /*1180*/  STS.U16 [R92+UR13+0x2000], R25 ;  /* 0x002000195c007988 */ /* 0x004fe8000800040d */
[----:B---3--:R-:W-:Y:S04]  /*1190*/  STS.U16 [R92+UR13+0x2200], R27 ;  /* 0x0022001b5c007988 */ /* 0x008fe8000800040d */
[----:B----4-:R0:W-:Y:S04]  /*11a0*/  STS.U16 [R92+UR13+0x2400], R29 ;  /* 0x0024001d5c007988 */ /* 0x0101e8000800040d */
[----:B-----5:R-:W-:Y:S04]  /*11b0*/  STS.U16 [R92+UR13+0x2600], R97 ;  /* 0x002600615c007988 */ /* 0x020fe8000800040d */
[----:B------:R-:W-:Y:S04]  /*11c0*/  STS.U16 [R92+UR13+0x2800], R99 ;  /* 0x002800635c007988 */ /* 0x000fe8000800040d */
[----:B------:R-:W-:Y:S04]  /*11d0*/  STS.U16 [R92+UR13+0x2a00], R101 ;  /* 0x002a00655c007988 */ /* 0x000fe8000800040d */
[----:B------:R-:W-:Y:S04]  /*11e0*/  STS.U16 [R92+UR13+0x2c00], R103 ;  /* 0x002c00675c007988 */ /* 0x000fe8000800040d */
[----:B------:R1:W-:Y:S01]  /*11f0*/  STS.U16 [R92+UR13+0x2e00], R105 ;  /* 0x002e00695c007988 */ /* 0x0003e2000800040d */
[----:B------:R2:W-:Y:S06]  /*1200*/  MEMBAR.ALL.CTA ;  /* 0x0000000000007992 */ /* 0x0005ec0000008000 */
[----:B--2---:R-:W2:Y:S02]  /*1210*/  FENCE.VIEW.ASYNC.S ;  /* 0x00000000000073c6 */ /* 0x004ea40000000000 */
[----:B--2---:R-:W-:Y:S06]  /*1220*/  BAR.SYNC.DEFER_BLOCKING 0x0 ;  /* 0x0000000000007b1d */ /* 0x004fec0000010000 */
[----:B0-----:R-:W-:Y:S01]  /*1230*/  WARPGROUP.ARRIVE ;  /* 0x00000000000079c5 */ /* 0x001fe20000000000 */
[----:B-1----:R-:W-:Y:S01]  /*1240*/  IADD3 R105, P1, R90, UR4, RZ ;  /* 0x000000045a697c10 */ /* 0x002fe2000ff3e0ff */
[----:B------:R-:W-:Y:S01]  /*1250*/  IMAD.WIDE R102, R87, 0x2, R82 ;  /* 0x0000000257667825 */ /* 0x000fe200078e0252 */
[----:B------:R-:W2:Y:S03]  /*1260*/  LDG.E.U16 R107, desc[UR16][R106.64] ;  /* 0x000000106a6b7981 */ /* 0x000ea6000c1e1500 */
[----:B------:R-:W-:Y:S01]  /*1270*/  HGMMA.64x64x16.F32.BF16 R24, gdesc[UR28].tnspA, RZ, !UPT ;  /* 0x20e000001c1879f0 */ /* 0x000fe2000c7018ff */
[C---:B------:R-:W-:Y:S01]  /*1280*/  IADD3 R97, P3, R105.reuse, 0x9, RZ ;  /* 0x0000000969617810 */ /* 0x040fe20007f7e0ff */
[----:B------:R-:W-:Y:S01]  /*1290*/  IMAD.X R112, RZ, RZ, UR5, P1 ;  /* 0x00000005ff707e24 */ /* 0x000fe200088e06ff */
[----:B------:R-:W-:Y:S01]  /*12a0*/  IADD3 R96, P0, R105, 0x10, RZ ;  /* 0x0000001069607810 */ /* 0x000fe20007f1e0ff */
[----:B------:R-:W-:Y:S01]  /*12b0*/  IMAD.WIDE R100, R87, 0x2, R80 ;  /* 0x0000000257647825 */ /* 0x000fe200078e0250 */
[----:B------:R-:W3:Y:S04]  /*12c0*/  LDG.E.U16 R103, desc[UR16][R102.64] ;  /* 0x0000001066677981 */ /* 0x000ee8000c1e1500 */
[----:B------:R-:W4:Y:S01]  /*12d0*/  LDG.E.U16 R109, desc[UR16][R108.64] ;  /* 0x000000106c6d7981 */ /* 0x000f22000c1e1500 */
[----:B------:R-:W-:Y:S01]  /*12e0*/  HGMMA.64x64x16.F32.BF16 R24, gdesc[UR8].tnspA, R24, gsb0 ;  /* 0x20e00000081879f0 */ /* 0x000fe20008001818 */
[----:B------:R-:W-:Y:S01]  /*12f0*/  IMAD.X R99, RZ, RZ, R112, P3 ;  /* 0x000000ffff637224 */ /* 0x000fe200018e0670 */
[----:B------:R-:W-:-:S02]  /*1300*/  ISETP.GT.U32.AND P2, PT, R97, R88, PT ;  /* 0x000000586100720c */ /* 0x000fc40003f44070 */
[-C--:B------:R-:W-:Y:S01]  /*1310*/  ISETP.GT.U32.AND P4, PT, R97, R91.reuse, PT ;  /* 0x0000005b6100720c */ /* 0x080fe20003f84070 */
[--C-:B------:R-:W-:Y:S01]  /*1320*/  IMAD.X R98, RZ, RZ, R112.reuse, P0 ;  /* 0x000000ffff627224 */ /* 0x100fe200000e0670 */
[C---:B------:R-:W-:Y:S01]  /*1330*/  ISETP.GT.U32.AND P5, PT, R96.reuse, R91, PT ;  /* 0x0000005b6000720c */ /* 0x040fe20003fa4070 */
[----:B------:R-:W5:Y:S01]  /*1340*/  LDG.E.U16 R101, desc[UR16][R100.64] ;  /* 0x0000001064657981 */ /* 0x000f62000c1e1500 */
[-C--:B------:R-:W-:Y:S02]  /*1350*/  ISETP.GT.U32.AND P1, PT, R96, R88.reuse, PT ;  /* 0x000000586000720c */ /* 0x080fe40003f24070 */
[C---:B------:R-:W-:Y:S02]  /*1360*/  IADD3 R97, P6, R105.reuse, 0x11, RZ ;  /* 0x0000001169617810 */ /* 0x040fe40007fde0ff */
[----:B------:R-:W-:Y:S02]  /*1370*/  IADD3 R96, P3, R105, 0x18, RZ ;  /* 0x0000001869607810 */ /* 0x000fe40007f7e0ff */
[----:B------:R-:W-:Y:S01]  /*1380*/  ISETP.GT.U32.AND.EX P2, PT, R99, RZ, PT, P2 ;  /* 0x000000ff6300720c */ /* 0x000fe20003f44120 */
[--C-:B------:R-:W-:Y:S01]  /*1390*/  IMAD.X R115, RZ, RZ, R112.reuse, P6 ;  /* 0x000000ffff737224 */ /* 0x100fe200030e0670 */
[----:B------:R-:W-:Y:S01]  /*13a0*/  ISETP.GT.U32.AND P6, PT, R96, R88, PT ;  /* 0x000000586000720c */ /* 0x000fe20003fc4070 */
[----:B------:R-:W-:-:S05]  /*13b0*/  IMAD.X R114, RZ, RZ, R112, P3 ;  /* 0x000000ffff727224 */ /* 0x000fca00018e0670 */
[----:B------:R-:W-:Y:S02]  /*13c0*/  ISETP.GT.U32.AND.EX P6, PT, R114, RZ, PT, P6 ;  /* 0x000000ff7200720c */ /* 0x000fe40003fc4160 */
[C---:B------:R-:W-:Y:S02]  /*13d0*/  ISETP.GT.U32.AND.EX P1, PT, R98.reuse, RZ, PT, P1 ;  /* 0x000000ff6200720c */ /* 0x040fe40003f24110 */
[----:B------:R-:W-:Y:S02]  /*13e0*/  ISETP.GT.U32.AND.EX P4, PT, R99, RZ, PT, P4 ;  /* 0x000000ff6300720c */ /* 0x000fe40003f84140 */
[----:B------:R-:W-:Y:S01]  /*13f0*/  ISETP.GT.U32.AND.EX P5, PT, R98, RZ, PT, P5 ;  /* 0x000000ff6200720c */ /* 0x000fe20003fa4150 */
[----:B------:R-:W-:Y:S01]  /*1400*/  IMAD.WIDE R98, R87, 0x2, R78 ;  /* 0x0000000257627825 */ /* 0x000fe200078e024e */
[----:B------:R-:W-:-:S05]  /*1410*/  ISETP.GT.U32.AND P0, PT, R97, R91, PT ;  /* 0x0000005b6100720c */ /* 0x000fca0003f04070 */
[----:B------:R-:W3:Y:S01]  /*1420*/  LDG.E.U16 R99, desc[UR16][R98.64] ;  /* 0x0000001062637981 */ /* 0x000ee2000c1e1500 */
[----:B------:R-:W-:Y:S02]  /*1430*/  WARPGROUP.DEPBAR.LE gsb0, 0x0 ;  /* 0x00008000000079c5 */ /* 0x000fe40000010000 */
[----:B------:R-:W-:Y:S01]  /*1440*/  FMUL R110, R31, UR21 ;  /* 0x000000151f6e7c20 */ /* 0x000fe20008400000 */
[----:B------:R-:W-:-:S04]  /*1450*/  FMUL R35, R35, UR21 ;  /* 0x0000001523237c20 */ /* 0x000fc80008400000 */
[----:B------:R-:W-:Y:S02]  /*1460*/  FSEL R110, R110, -INF , !P2 ;  /* 0xff8000006e6e7808 */ /* 0x000fe40005000000 */
[----:B------:R-:W-:Y:S01]  /*1470*/  ISETP.GT.U32.AND P2, PT, R97, R88, PT ;  /* 0x000000586100720c */ /* 0x000fe20003f44070 */
[----:B------:R-:W-:Y:S01]  /*1480*/  FMUL R111, R38, UR21 ;  /* 0x00000015266f7c20 */ /* 0x000fe20008400000 */
[----:B------:R-:W-:Y:S01]  /*1490*/  FMUL R31, R34, UR21 ;  /* 0x00000015221f7c20 */ /* 0x000fe20008400000 */
[----:B------:R-:W-:Y:S02]  /*14a0*/  IADD3 R34, P3, R105, 0x19, RZ ;  /* 0x0000001969227810 */ /* 0x000fe40007f7e0ff */
[----:B------:R-:W-:Y:S02]  /*14b0*/  ISETP.GT.U32.AND.EX P2, PT, R115, RZ, PT, P2 ;  /* 0x000000ff7300720c */ /* 0x000fe40003f44120 */
[----:B------:R-:W-:Y:S02]  /*14c0*/  FSEL R111, R111, -INF , !P6 ;  /* 0xff8000006f6f7808 */ /* 0x000fe40007000000 */
[----:B------:R-:W-:-:S02]  /*14d0*/  FSEL R38, R35, -INF , !P2 ;  /* 0xff80000023267808 */ /* 0x000fc40005000000 */
[CC--:B------:R-:W-:Y:S02]  /*14e0*/  ISETP.GT.U32.AND P2, PT, R34.reuse, R91.reuse, PT ;  /* 0x0000005b2200720c */ /* 0x0c0fe40003f44070 */
[----:B------:R-:W-:Y:S01]  /*14f0*/  ISETP.GT.U32.AND P6, PT, R34, R88, PT ;  /* 0x000000582200720c */ /* 0x000fe20003fc4070 */
[----:B------:R-:W-:Y:S01]  /*1500*/  IMAD.WIDE R34, R87, 0x2, R74 ;  /* 0x0000000257227825 */ /* 0x000fe200078e024a */
[----:B------:R-:W-:Y:S02]  /*1510*/  FSEL R31, R31, -INF , !P1 ;  /* 0xff8000001f1f7808 */ /* 0x000fe40004800000 */
[----:B------:R-:W-:Y:S01]  /*1520*/  ISETP.GT.U32.AND P1, PT, R96, R91, PT ;  /* 0x0000005b6000720c */ /* 0x000fe20003f24070 */
[C---:B------:R-:W-:Y:S01]  /*1530*/  IMAD.WIDE R96, R87.reuse, 0x2, R76 ;  /* 0x0000000257607825 */ /* 0x040fe200078e024c */
[----:B------:R0:W4:Y:S05]  /*1540*/  LDG.E.U16 R113, desc[UR16][R34.64] ;  /* 0x0000001022717981 */ /* 0x00012a000c1e1500 */
[----:B------:R1:W5:Y:S01]  /*1550*/  LDG.E.U16 R97, desc[UR16][R96.64] ;  /* 0x0000001060617981 */ /* 0x000362000c1e1500 */
[----:B0-----:R-:W-:-:S06]  /*1560*/  IMAD.WIDE R34, R87, 0x2, R84 ;  /* 0x0000000257227825 */ /* 0x001fcc00078e0254 */
[----:B------:R0:W5:Y:S01]  /*1570*/  LDG.E.U16 R35, desc[UR16][R34.64] ;  /* 0x0000001022237981 */ /* 0x000162000c1e1500 */
[----:B------:R-:W-:Y:S01]  /*1580*/  IMAD.X R116, RZ, RZ, R112, P3 ;  /* 0x000000ffff747224 */ /* 0x000fe200018e0670 */
[----:B------:R-:W-:Y:S01]  /*1590*/  LOP3.LUT R106, R105, 0x21, RZ, 0xfc, !PT ;  /* 0x00000021696a7812 */ /* 0x000fe200078efcff */
[----:B------:R-:W-:Y:S01]  /*15a0*/  FMUL R39, R39, UR21 ;  /* 0x0000001527277c20 */ /* 0x000fe20008400000 */
[----:B------:R-:W-:Y:S01]  /*15b0*/  LOP3.LUT R108, R105, 0x28, RZ, 0xfc, !PT ;  /* 0x00000028696c7812 */ /* 0x000fe200078efcff */
[----:B------:R-:W-:Y:S01]  /*15c0*/  FMUL R117, R43, UR21 ;  /* 0x000000152b757c20 */ /* 0x000fe20008400000 */
[-C--:B------:R-:W-:Y:S01]  /*15d0*/  ISETP.GT.U32.AND P3, PT, R106, R88.reuse, PT ;  /* 0x000000586a00720c */ /* 0x080fe20003f64070 */
[----:B-1----:R-:W-:Y:S01]  /*15e0*/  FMUL R96, R46, UR21 ;  /* 0x000000152e607c20 */ /* 0x002fe20008400000 */
[----:B------:R-:W-:Y:S01]  /*15f0*/  ISETP.GT.U32.AND.EX P6, PT, R116, RZ, PT, P6 ;  /* 0x000000ff7400720c */ /* 0x000fe20003fc4160 */
[----:B------:R-:W-:Y:S01]  /*1600*/  FMUL R30, R30, UR21 ;  /* 0x000000151e1e7c20 */ /* 0x000fe20008400000 */
[----:B------:R-:W-:Y:S01]  /*1610*/  ISETP.GT.U32.AND.EX P3, PT, R112, RZ, PT, P3 ;  /* 0x000000ff7000720c */ /* 0x000fe20003f64130 */
[----:B0-----:R-:W-:Y:S01]  /*1620*/  FMUL R34, R47, UR21 ;  /* 0x000000152f227c20 */ /* 0x001fe20008400000 */
[----:B------:R-:W-:Y:S01]  /*1630*/  FSEL R43, R39, -INF , !P6 ;  /* 0xff800000272b7808 */ /* 0x000fe20007000000 */
[----:B------:R-:W-:Y:S01]  /*1640*/  FMUL R50, R50, UR21 ;  /* 0x0000001532327c20 */ /* 0x000fe20008400000 */
[-C--:B------:R-:W-:Y:S01]  /*1650*/  ISETP.GT.U32.AND P6, PT, R108, R88.reuse, PT ;  /* 0x000000586c00720c */ /* 0x080fe20003fc4070 */
[----:B------:R-:W-:Y:S01]  /*1660*/  FMUL R42, R42, UR21 ;  /* 0x000000152a2a7c20 */ /* 0x000fe20008400000 */
[----:B------:R-:W-:Y:S01]  /*1670*/  FSEL R39, R117, -INF , !P3 ;  /* 0xff80000075277808 */ /* 0x000fe20005800000 */
[----:B------:R-:W-:Y:S01]  /*1680*/  FMUL R51, R51, UR21 ;  /* 0x0000001533337c20 */ /* 0x000fe20008400000 */
[-C--:B------:R-:W-:Y:S01]  /*1690*/  ISETP.GT.U32.AND P3, PT, R105, R88.reuse, PT ;  /* 0x000000586900720c */ /* 0x080fe20003f64070 */
[----:B------:R-:W-:Y:S01]  /*16a0*/  FMUL R54, R54, UR21 ;  /* 0x0000001536367c20 */ /* 0x000fe20008400000 */
[----:B------:R-:W-:Y:S01]  /*16b0*/  ISETP.GT.U32.AND.EX P6, PT, R112, RZ, PT, P6 ;  /* 0x000000ff7000720c */ /* 0x000fe20003fc4160 */
[----:B------:R-:W-:Y:S01]  /*16c0*/  FMUL R46, R26, UR21 ;  /* 0x000000151a2e7c20 */ /* 0x000fe20008400000 */
[----:B------:R-:W-:Y:S01]  /*16d0*/  ISETP.GT.U32.AND.EX P3, PT, R112, RZ, PT, P3 ;  /* 0x000000ff7000720c */ /* 0x000fe20003f64130 */
[----:B------:R-:W-:Y:S01]  /*16e0*/  FMUL R55, R55, UR21 ;  /* 0x0000001537377c20 */ /* 0x000fe20008400000 */
[----:B------:R-:W-:Y:S01]  /*16f0*/  FSEL R26, R96, -INF , !P6 ;  /* 0xff800000601a7808 */ /* 0x000fe20007000000 */
[----:B------:R-:W-:Y:S01]  /*1700*/  FMUL R29, R29, UR21 ;  /* 0x000000151d1d7c20 */ /* 0x000fe20008400000 */
[----:B------:R-:W-:Y:S01]  /*1710*/  ISETP.GE.U32.AND P6, PT, R105, R88, PT ;  /* 0x000000586900720c */ /* 0x000fe20003fc6070 */
[----:B------:R-:W-:Y:S01]  /*1720*/  FMUL R117, R27, UR21 ;  /* 0x000000151b757c20 */ /* 0x000fe20008400000 */
[----:B------:R-:W-:Y:S01]  /*1730*/  FSEL R46, R46, -INF , !P3 ;  /* 0xff8000002e2e7808 */ /* 0x000fe20005800000 */
[----:B------:R-:W-:Y:S01]  /*1740*/  FMUL R32, R32, UR21 ;  /* 0x0000001520207c20 */ /* 0x000fe20008400000 */
[----:B------:R-:W-:Y:S01]  /*1750*/  ISETP.GT.U32.AND P3, PT, R105, R91, PT ;  /* 0x0000005b6900720c */ /* 0x000fe20003f64070 */
[----:B------:R-:W-:Y:S01]  /*1760*/  FMUL R33, R33, UR21 ;  /* 0x0000001521217c20 */ /* 0x000fe20008400000 */
[----:B------:R-:W-:-:S02]  /*1770*/  ISETP.GE.U32.AND.EX P6, PT, R112, RZ, PT, P6 ;  /* 0x000000ff7000720c */ /* 0x000fc40003fc6160 */
[----:B------:R-:W-:Y:S01]  /*1780*/  ISETP.GT.U32.AND.EX P0, PT, R115, RZ, PT, P0 ;  /* 0x000000ff7300720c */ /* 0x000fe20003f04100 */
[----:B------:R-:W-:Y:S01]  /*1790*/  FMUL R36, R36, UR21 ;  /* 0x0000001524247c20 */ /* 0x000fe20008400000 */
[----:B------:R-:W-:Y:S01]  /*17a0*/  LOP3.LUT R27, R105, 0x29, RZ, 0xfc, !PT ;  /* 0x00000029691b7812 */ /* 0x000fe200078efcff */
[----:B------:R-:W-:Y:S01]  /*17b0*/  FMUL R49, R49, UR21 ;  /* 0x0000001531317c20 */ /* 0x000fe20008400000 */
[----:B------:R-:W-:Y:S01]  /*17c0*/  ISETP.GT.U32.AND.EX P3, PT, R112, RZ, PT, P3 ;  /* 0x000000ff7000720c */ /* 0x000fe20003f64130 */
[----:B------:R-:W-:Y:S01]  /*17d0*/  FMUL R121, R52, UR21 ;  /* 0x0000001534797c20 */ /* 0x000fe20008400000 */
[----:B------:R-:W-:Y:S01]  /*17e0*/  FSEL R117, R117, -INF , !P6 ;  /* 0xff80000075757808 */ /* 0x000fe20007000000 */
[----:B------:R-:W-:Y:S01]  /*17f0*/  FMUL R123, R53, UR21 ;  /* 0x00000015357b7c20 */ /* 0x000fe20008400000 */
[----:B------:R-:W-:Y:S01]  /*1800*/  ISETP.GT.U32.AND P6, PT, R27, R88, PT ;  /* 0x000000581b00720c */ /* 0x000fe20003fc4070 */
[----:B------:R-:W-:Y:S01]  /*1810*/  BAR.SYNC.DEFER_BLOCKING 0x0 ;  /* 0x0000000000007b1d */ /* 0x000fe20000010000 */
[----:B------:R-:W-:-:S02]  /*1820*/  FSEL R47, R30, -INF , !P3 ;  /* 0xff8000001e2f7808 */ /* 0x000fc40005800000 */
[----:B------:R-:W-:Y:S02]  /*1830*/  FMNMX R96, R46, R117, !PT ;  /* 0x000000752e607209 */ /* 0x000fe40007800000 */
[----:B------:R-:W-:Y:S02]  /*1840*/  ISETP.GT.U32.AND.EX P6, PT, R112, RZ, PT, P6 ;  /* 0x000000ff7000720c */ /* 0x000fe40003fc4160 */
[----:B------:R-:W-:Y:S02]  /*1850*/  LOP3.LUT R30, R105, 0x30, RZ, 0xfc, !PT ;  /* 0x00000030691e7812 */ /* 0x000fe400078efcff */
[----:B------:R-:W-:Y:S02]  /*1860*/  FMNMX R119, R47, R96, !PT ;  /* 0x000000602f777209 */ /* 0x000fe40007800000 */
[----:B------:R-:W-:Y:S02]  /*1870*/  FSEL R34, R34, -INF , !P6 ;  /* 0xff80000022227808 */ /* 0x000fe40007000000 */
[----:B------:R-:W-:-:S02]  /*1880*/  ISETP.GT.U32.AND P6, PT, R30, R88, PT ;  /* 0x000000581e00720c */ /* 0x000fc40003fc4070 */
[----:B------:R-:W-:Y:S02]  /*1890*/  FMNMX R96, R110, R119, !PT ;  /* 0x000000776e607209 */ /* 0x000fe40007800000 */
[----:B------:R-:W-:Y:S02]  /*18a0*/  ISETP.GT.U32.AND.EX P6, PT, R112, RZ, PT, P6 ;  /* 0x000000ff7000720c */ /* 0x000fe40003fc4160 */
[----:B------:R-:W-:Y:S02]  /*18b0*/  FMNMX R119, R31, R96, !PT ;  /* 0x000000601f777209 */ /* 0x000fe40007800000 */
[----:B------:R-:W-:Y:S02]  /*18c0*/  LOP3.LUT R96, R105, 0x20, RZ, 0xfc, !PT ;  /* 0x0000002069607812 */ /* 0x000fe400078efcff */
[----:B------:R-:W-:Y:S02]  /*18d0*/  FSEL R50, R50, -INF , !P6 ;  /* 0xff80000032327808 */ /* 0x000fe40007000000 */
[----:B------:R-:W-:-:S02]  /*18e0*/  ISETP.GT.U32.AND P6, PT, R96, R88, PT ;  /* 0x000000586000720c */ /* 0x000fc40003fc4070 */
[----:B------:R-:W-:Y:S02]  /*18f0*/  FMNMX R98, R38, R119, !PT ;  /* 0x0000007726627209 */ /* 0x000fe40007800000 */
[----:B------:R-:W-:Y:S02]  /*1900*/  ISETP.GT.U32.AND.EX P6, PT, R112, RZ, PT, P6 ;  /* 0x000000ff7000720c */ /* 0x000fe40003fc4160 */
[----:B------:R-:W-:Y:S02]  /*1910*/  FMNMX R100, R111, R98, !PT ;  /* 0x000000626f647209 */ /* 0x000fe40007800000 */
[----:B------:R-:W-:Y:S02]  /*1920*/  LOP3.LUT R98, R105, 0x31, RZ, 0xfc, !PT ;  /* 0x0000003169627812 */ /* 0x000fe400078efcff */
[----:B------:R-:W-:Y:S02]  /*1930*/  FSEL R42, R42, -INF , !P6 ;  /* 0xff8000002a2a7808 */ /* 0x000fe40007000000 */
[----:B------:R-:W-:-:S02]  /*1940*/  FMNMX R119, R43, R100, !PT ;  /* 0x000000642b777209 */ /* 0x000fc40007800000 */
[----:B------:R-:W-:Y:S02]  /*1950*/  ISETP.GT.U32.AND P6, PT, R98, R88, PT ;  /* 0x000000586200720c */ /* 0x000fe40003fc4070 */
[----:B------:R-:W-:Y:S02]  /*1960*/  FMNMX R102, R42, R119, !PT ;  /* 0x000000772a667209 */ /* 0x000fe40007800000 */
[----:B------:R-:W-:Y:S02]  /*1970*/  ISETP.GT.U32.AND.EX P6, PT, R112, RZ, PT, P6 ;  /* 0x000000ff7000720c */ /* 0x000fe40003fc4160 */
[----:B------:R-:W-:Y:S02]  /*1980*/  LOP3.LUT R100, R105, 0x38, RZ, 0xfc, !PT ;  /* 0x0000003869647812 */ /* 0x000fe400078efcff */
[----:B------:R-:W-:Y:S02]  /*1990*/  FMNMX R119, R39, R102, !PT ;  /* 0x0000006627777209 */ /* 0x000fe40007800000 */
[----:B------:R-:W-:-:S02]  /*19a0*/  FSEL R51, R51, -INF , !P6 ;  /* 0xff80000033337808 */ /* 0x000fc40007000000 */
[----:B------:R-:W-:Y:S02]  /*19b0*/  ISETP.GT.U32.AND P6, PT, R100, R88, PT ;  /* 0x000000586400720c */ /* 0x000fe40003fc4070 */
[----:B------:R-:W-:Y:S02]  /*19c0*/  FMNMX R119, R26, R119, !PT ;  /* 0x000000771a777209 */ /* 0x000fe40007800000 */
[----:B------:R-:W-:Y:S02]  /*19d0*/  ISETP.GT.U32.AND.EX P6, PT, R112, RZ, PT, P6 ;  /* 0x000000ff7000720c */ /* 0x000fe40003fc4160 */
[----:B------:R-:W-:Y:S02]  /*19e0*/  FMNMX R119, R34, R119, !PT ;  /* 0x0000007722777209 */ /* 0x000fe40007800000 */
[----:B------:R-:W-:Y:S02]  /*19f0*/  LOP3.LUT R102, R105, 0x39, RZ, 0xfc, !PT ;  /* 0x0000003969667812 */ /* 0x000fe400078efcff */
[----:B------:R-:W-:-:S02]  /*1a00*/  FSEL R54, R54, -INF , !P6 ;  /* 0xff80000036367808 */ /* 0x000fc40007000000 */
[----:B------:R-:W-:Y:S02]  /*1a10*/  ISETP.GT.U32.AND P6, PT, R102, R88, PT ;  /* 0x000000586600720c */ /* 0x000fe40003fc4070 */
[----:B------:R-:W-:Y:S02]  /*1a20*/  FMNMX R118, R50, R119, !PT ;  /* 0x0000007732767209 */ /* 0x000fe40007800000 */
[----:B------:R-:W-:Y:S02]  /*1a30*/  ISETP.GT.U32.AND.EX P6, PT, R112, RZ, PT, P6 ;  /* 0x000000ff7000720c */ /* 0x000fe40003fc4160 */
[----:B------:R-:W-:Y:S02]  /*1a40*/  FMNMX R119, R51, R118, !PT ;  /* 0x0000007633777209 */ /* 0x000fe40007800000 */
[----:B------:R-:W-:Y:S02]  /*1a50*/  FSEL R55, R55, -INF , !P6 ;  /* 0xff80000037377808 */ /* 0x000fe40007000000 */
[----:B------:R-:W-:-:S04]  /*1a60*/  FMNMX R118, R54, R119, !PT ;  /* 0x0000007736767209 */ /* 0x000fc80007800000 */
[----:B------:R-:W-:Y:S02]  /*1a70*/  FMNMX R118, R55, R118, !PT ;  /* 0x0000007637767209 */ /* 0x000fe40007800000 */
[----:B------:R-:W-:Y:S02]  /*1a80*/  IADD3 R120, P6, R105, 0x8, RZ ;  /* 0x0000000869787810 */ /* 0x000fe40007fde0ff */
[----:B------:R-:W-:Y:S01]  /*1a90*/  FSEL R29, R29, -INF , !P4 ;  /* 0xff8000001d1d7808 */ /* 0x000fe20006000000 */
[----:B------:R-:W0:Y:S01]  /*1aa0*/  SHFL.BFLY PT, R119, R118, 0x2, 0x1f ;  /* 0x0c401f0076777f89 */ /* 0x000e2200000e0000 */
[-C--:B------:R-:W-:Y:S01]  /*1ab0*/  ISETP.GE.U32.AND P4, PT, R105, R91.reuse, PT ;  /* 0x0000005b6900720c */ /* 0x080fe20003f86070 */
[----:B------:R-:W-:Y:S01]  /*1ac0*/  IMAD.X R105, RZ, RZ, R112, P6 ;  /* 0x000000ffff697224 */ /* 0x000fe200030e0670 */
[----:B------:R-:W-:Y:S02]  /*1ad0*/  FSEL R32, R32, -INF , !P5 ;  /* 0xff80000020207808 */ /* 0x000fe40006800000 */
[----:B------:R-:W-:-:S02]  /*1ae0*/  ISETP.GT.U32.AND P5, PT, R120, R91, PT ;  /* 0x0000005b7800720c */ /* 0x000fc40003fa4070 */
[----:B------:R-:W-:Y:S02]  /*1af0*/  ISETP.GT.U32.AND P6, PT, R27, R91, PT ;  /* 0x0000005b1b00720c */ /* 0x000fe40003fc4070 */
[----:B------:R-:W-:Y:S01]  /*1b00*/  ISETP.GT.U32.AND.EX P5, PT, R105, RZ, PT, P5 ;  /* 0x000000ff6900720c */ /* 0x000fe20003fa4150 */
[----:B------:R-:W-:Y:S01]  /*1b10*/  FMUL R105, R28, UR21 ;  /* 0x000000151c697c20 */ /* 0x000fe20008400000 */
[----:B------:R-:W-:Y:S01]  /*1b20*/  FMUL R27, R24, UR21 ;  /* 0x00000015181b7c20 */ /* 0x000fe20008400000 */
[----:B------:R-:W-:Y:S01]  /*1b30*/  FMUL R28, R25, UR21 ;  /* 0x00000015191c7c20 */ /* 0x000fe20008400000 */
[----:B------:R-:W-:-:S03]  /*1b40*/  ISETP.GE.U32.AND.EX P4, PT, R112, RZ, PT, P4 ;  /* 0x000000ff7000720c */ /* 0x000fc60003f86140 */
[----:B------:R-:W-:Y:S02]  /*1b50*/  FSEL R25, R27, -INF , !P3 ;  /* 0xff8000001b197808 */ /* 0x000fe40005800000 */
[----:B------:R-:W-:Y:S01]  /*1b60*/  FSEL R28, R28, -INF , !P4 ;  /* 0xff8000001c1c7808 */ /* 0x000fe20006000000 */
[----:B------:R-:W-:Y:S01]  /*1b70*/  FMUL R27, R37, UR21 ;  /* 0x00000015251b7c20 */ /* 0x000fe20008400000 */
[----:B------:R-:W-:Y:S02]  /*1b80*/  FSEL R24, R105, -INF , !P5 ;  /* 0xff80000069187808 */ /* 0x000fe40006800000 */
[----:B------:R-:W-:Y:S02]  /*1b90*/  FMNMX R37, R25, R28, !PT ;  /* 0x0000001c19257209 */ /* 0x000fe40007800000 */
[----:B------:R-:W-:Y:S02]  /*1ba0*/  FSEL R33, R33, -INF , !P0 ;  /* 0xff80000021217808 */ /* 0x000fe40004000000 */
[----:B------:R-:W-:-:S02]  /*1bb0*/  ISETP.GT.U32.AND P0, PT, R106, R91, PT ;  /* 0x0000005b6a00720c */ /* 0x000fc40003f04070 */
[-C--:B------:R-:W-:Y:S02]  /*1bc0*/  ISETP.GT.U32.AND P3, PT, R98, R91.reuse, PT ;  /* 0x0000005b6200720c */ /* 0x080fe40003f64070 */
[----:B------:R-:W-:Y:S01]  /*1bd0*/  ISETP.GT.U32.AND P5, PT, R30, R91, PT ;  /* 0x0000005b1e00720c */ /* 0x000fe20003fa4070 */
[----:B------:R-:W-:Y:S01]  /*1be0*/  FMUL R30, R41, UR21 ;  /* 0x00000015291e7c20 */ /* 0x000fe20008400000 */
[----:B------:R-:W-:Y:S02]  /*1bf0*/  FMNMX R98, R24, R37, !PT ;  /* 0x0000002518627209 */ /* 0x000fe40007800000 */
[----:B0-----:R-:W-:Y:S02]  /*1c00*/  FMNMX R118, R118, R119, !PT ;  /* 0x0000007776767209 */ /* 0x001fe40007800000 */
[----:B------:R-:W-:Y:S02]  /*1c10*/  ISETP.GT.U32.AND.EX P0, PT, R112, RZ, PT, P0 ;  /* 0x000000ff7000720c */ /* 0x000fe40003f04100 */
[----:B------:R-:W-:Y:S01]  /*1c20*/  FMNMX R37, R29, R98, !PT ;  /* 0x000000621d257209 */ /* 0x000fe20007800000 */
[----:B------:R-:W0:Y:S01]  /*1c30*/  SHFL.BFLY PT, R105, R118, 0x1, 0x1f ;  /* 0x0c201f0076697f89 */ /* 0x000e2200000e0000 */
[----:B------:R-:W-:-:S02]  /*1c40*/  FSEL R30, R30, -INF , !P0 ;  /* 0xff8000001e1e7808 */ /* 0x000fc40004000000 */
[----:B------:R-:W-:Y:S02]  /*1c50*/  ISETP.GT.U32.AND P0, PT, R96, R91, PT ;  /* 0x0000005b6000720c */ /* 0x000fe40003f04070 */
[----:B------:R-:W-:Y:S02]  /*1c60*/  ISETP.GT.U32.AND.EX P1, PT, R114, RZ, PT, P1 ;  /* 0x000000ff7200720c */ /* 0x000fe40003f24110 */
[----:B------:R-:W-:Y:S02]  /*1c70*/  FMNMX R96, R32, R37, !PT ;  /* 0x0000002520607209 */ /* 0x000fe40007800000 */
[----:B------:R-:W-:Y:S02]  /*1c80*/  FSEL R36, R36, -INF , !P1 ;  /* 0xff80000024247808 */ /* 0x000fe40004800000 */
[----:B------:R-:W-:Y:S02]  /*1c90*/  ISETP.GT.U32.AND.EX P2, PT, R116, RZ, PT, P2 ;  /* 0x000000ff7400720c */ /* 0x000fe40003f44120 */
[----:B------:R-:W-:Y:S01]  /*1ca0*/  FMNMX R41, R33, R96, !PT ;  /* 0x0000006021297209 */ /* 0x000fe20007800000 */
[----:B------:R-:W-:Y:S01]  /*1cb0*/  FMUL R37, R40, UR21 ;  /* 0x0000001528257c20 */ /* 0x000fe20008400000 */
[----:B------:R-:W-:-:S02]  /*1cc0*/  FSEL R27, R27, -INF , !P2 ;  /* 0xff8000001b1b7808 */ /* 0x000fc40005000000 */
[----:B------:R-:W-:Y:S02]  /*1cd0*/  ISETP.GT.U32.AND.EX P0, PT, R112, RZ, PT, P0 ;  /* 0x000000ff7000720c */ /* 0x000fe40003f04100 */
[----:B------:R-:W-:Y:S02]  /*1ce0*/  FMNMX R40, R36, R41, !PT ;  /* 0x0000002924287209 */ /* 0x000fe40007800000 */
[----:B------:R-:W-:Y:S02]  /*1cf0*/  ISETP.GT.U32.AND P1, PT, R108, R91, PT ;  /* 0x0000005b6c00720c */ /* 0x000fe40003f24070 */
[----:B------:R-:W-:Y:S02]  /*1d00*/  FSEL R37, R37, -INF , !P0 ;  /* 0xff80000025257808 */ /* 0x000fe40004000000 */
[----:B------:R-:W-:Y:S01]  /*1d10*/  FMNMX R40, R27, R40, !PT ;  /* 0x000000281b287209 */ /* 0x000fe20007800000 */
[----:B------:R-:W-:Y:S01]  /*1d20*/  FMUL R96, R44, UR21 ;  /* 0x000000152c607c20 */ /* 0x000fe20008400000 */
[----:B------:R-:W-:Y:S01]  /*1d30*/  FMUL R115, R45, UR21 ;  /* 0x000000152d737c20 */ /* 0x000fe20008400000 */
[----:B------:R-:W-:-:S02]  /*1d40*/  ISETP.GT.U32.AND.EX P1, PT, R112, RZ, PT, P1 ;  /* 0x000000ff7000720c */ /* 0x000fc40003f24110 */
[----:B------:R-:W-:Y:S02]  /*1d50*/  FMNMX R45, R37, R40, !PT ;  /* 0x00000028252d7209 */ /* 0x000fe40007800000 */
[----:B------:R-:W-:Y:S02]  /*1d60*/  ISETP.GT.U32.AND.EX P6, PT, R112, RZ, PT, P6 ;  /* 0x000000ff7000720c */ /* 0x000fe40003fc4160 */
[----:B------:R-:W-:Y:S02]  /*1d70*/  FSEL R96, R96, -INF , !P1 ;  /* 0xff80000060607808 */ /* 0x000fe40004800000 */
[----:B------:R-:W-:Y:S01]  /*1d80*/  FMNMX R45, R30, R45, !PT ;  /* 0x0000002d1e2d7209 */ /* 0x000fe20007800000 */
[----:B------:R-:W-:Y:S01]  /*1d90*/  FMUL R119, R48, UR21 ;  /* 0x0000001530777c20 */ /* 0x000fe20008400000 */
[----:B0-----:R-:W-:Y:S02]  /*1da0*/  FMNMX R41, R118, R105, !PT ;  /* 0x0000006976297209 */ /* 0x001fe40007800000 */
[----:B------:R-:W-:-:S02]  /*1db0*/  ISETP.GT.U32.AND.EX P5, PT, R112, RZ, PT, P5 ;  /* 0x000000ff7000720c */ /* 0x000fc40003fa4150 */
[----:B------:R-:W-:Y:S02]  /*1dc0*/  FSEL R115, R115, -INF , !P6 ;  /* 0xff80000073737808 */ /* 0x000fe40007000000 */
[----:B------:R-:W-:Y:S02]  /*1dd0*/  FMNMX R44, R96, R45, !PT ;  /* 0x0000002d602c7209 */ /* 0x000fe40007800000 */
[----:B------:R-:W-:Y:S02]  /*1de0*/  FMNMX R41, R41, R2, !PT ;  /* 0x0000000229297209 */ /* 0x000fe40007800000 */
[----:B------:R-:W-:Y:S02]  /*1df0*/  ISETP.GT.U32.AND P4, PT, R100, R91, PT ;  /* 0x0000005b6400720c */ /* 0x000fe40003f84070 */
[----:B------:R-:W-:Y:S02]  /*1e00*/  ISETP.GT.U32.AND.EX P3, PT, R112, RZ, PT, P3 ;  /* 0x000000ff7000720c */ /* 0x000fe40003f64130 */
[----:B------:R-:W-:-:S02]  /*1e10*/  FSEL R119, R119, -INF , !P5 ;  /* 0xff80000077777808 */ /* 0x000fc40006800000 */
[----:B------:R-:W-:Y:S01]  /*1e20*/  FMNMX R44, R115, R44, !PT ;  /* 0x0000002c732c7209 */ /* 0x000fe20007800000 */
[--C-:B------:R-:W-:Y:S01]  /*1e30*/  FADD R45, R117, -R41.reuse ;  /* 0x80000029752d7221 */ /* 0x100fe20000000000 */
[----:B------:R-:W-:Y:S02]  /*1e40*/  ISETP.GT.U32.AND P2, PT, R102, R91, PT ;  /* 0x0000005b6600720c */ /* 0x000fe40003f44070 */
[----:B------:R-:W-:Y:S02]  /*1e50*/  ISETP.GT.U32.AND.EX P4, PT, R112, RZ, PT, P4 ;  /* 0x000000ff7000720c */ /* 0x000fe40003f84140 */
[----:B------:R-:W-:Y:S02]  /*1e60*/  FSEL R117, R49, -INF , !P3 ;  /* 0xff80000031757808 */ /* 0x000fe40005800000 */
[----:B------:R-:W-:Y:S01]  /*1e70*/  FMNMX R44, R119, R44, !PT ;  /* 0x0000002c772c7209 */ /* 0x000fe20007800000 */
[----:B------:R-:W-:Y:S01]  /*1e80*/  FADD R46, R46, -R41 ;  /* 0x800000292e2e7221 */ /* 0x000fe20000000000 */
[----:B------:R-:W-:-:S02]  /*1e90*/  ISETP.GT.U32.AND.EX P2, PT, R112, RZ, PT, P2 ;  /* 0x000000ff7000720c */ /* 0x000fc40003f44120 */
[----:B------:R-:W-:Y:S02]  /*1ea0*/  FSEL R121, R121, -INF , !P4 ;  /* 0xff80000079797808 */ /* 0x000fe40006000000 */
[----:B------:R-:W-:Y:S01]  /*1eb0*/  FMNMX R44, R117, R44, !PT ;  /* 0x0000002c752c7209 */ /* 0x000fe20007800000 */
[----:B------:R-:W-:Y:S01]  /*1ec0*/  FMUL R40, R46, 1.4426950216293334961 ;  /* 0x3fb8aa3b2e287820 */ /* 0x000fe20000400000 */
[----:B------:R-:W-:Y:S02]  /*1ed0*/  FSEL R123, R123, -INF , !P2 ;  /* 0xff8000007b7b7808 */ /* 0x000fe40005000000 */
[----:B------:R-:W-:-:S04]  /*1ee0*/  FMNMX R46, R121, R44, !PT ;  /* 0x0000002c792e7209 */ /* 0x000fc80007800000 */
[----:B------:R-:W-:Y:S01]  /*1ef0*/  FMNMX R52, R123, R46, !PT ;  /* 0x0000002e7b347209 */ /* 0x000fe20007800000 */
[----:B------:R-:W-:-:S04]  /*1f00*/  FADD R46, R31, -R41 ;  /* 0x800000291f2e7221 */ /* 0x000fc80000000000 */
[----:B------:R-:W0:Y:S01]  /*1f10*/  SHFL.BFLY PT, R31, R52, 0x2, 0x1f ;  /* 0x0c401f00341f7f89 */ /* 0x000e2200000e0000 */
[--C-:B------:R-:W-:Y:S01]  /*1f20*/  FADD R38, R38, -R41.reuse ;  /* 0x8000002926267221 */ /* 0x100fe20000000000 */
[----:B------:R-:W-:-:S03]  /*1f30*/  FADD R47, R47, -R41 ;  /* 0x800000292f2f7221 */ /* 0x000fc60000000000 */
[----:B------:R-:W-:Y:S01]  /*1f40*/  FMUL R49, R38, 1.4426950216293334961 ;  /* 0x3fb8aa3b26317820 */ /* 0x000fe20000400000 */
[----:B------:R-:W-:Y:S01]  /*1f50*/  FADD R38, R43, -R41 ;  /* 0x800000292b267221 */ /* 0x000fe20000000000 */
[----:B------:R-:W-:-:S03]  /*1f60*/  FMUL R48, R47, 1.4426950216293334961 ;  /* 0x3fb8aa3b2f307820 */ /* 0x000fc60000400000 */
[----:B------:R-:W-:Y:S01]  /*1f70*/  FMUL R98, R38, 1.4426950216293334961 ;  /* 0x3fb8aa3b26627820 */ /* 0x000fe20000400000 */
[--C-:B------:R-:W-:Y:S01]  /*1f80*/  FADD R38, R42, -R41.reuse ;  /* 0x800000292a267221 */ /* 0x100fe20000000000 */
[----:B------:R1:W-:Y:S03]  /*1f90*/  MUFU.EX2 R44, R48 ;  /* 0x00000030002c7308 */ /* 0x0003e60000000800 */
[----:B-1----:R-:W-:Y:S01]  /*1fa0*/  FMUL R48, R38, 1.4426950216293334961 ;  /* 0x3fb8aa3b26307820 */ /* 0x002fe20000400000 */
[----:B0-----:R-:W-:Y:S01]  /*1fb0*/  FMNMX R31, R52, R31, !PT ;  /* 0x0000001f341f7209 */ /* 0x001fe20007800000 */
[----:B------:R-:W-:-:S04]  /*1fc0*/  FADD R38, R26, -R41 ;  /* 0x800000291a267221 */ /* 0x000fc80000000000 */
[----:B------:R-:W0:Y:S01]  /*1fd0*/  SHFL.BFLY PT, R26, R31, 0x1, 0x1f ;  /* 0x0c201f001f1a7f89 */ /* 0x000e2200000e0000 */
[--C-:B------:R-:W-:Y:S01]  /*1fe0*/  FADD R39, R39, -R41.reuse ;  /* 0x8000002927277221 */ /* 0x100fe20000000000 */
[----:B------:R-:W-:-:S03]  /*1ff0*/  FADD R54, R54, -R41 ;  /* 0x8000002936367221 */ /* 0x000fc60000000000 */
[----:B------:R-:W-:-:S04]  /*2000*/  FMUL R39, R39, 1.4426950216293334961 ;  /* 0x3fb8aa3b27277820 */ /* 0x000fc80000400000 */
[----:B------:R1:W-:Y:S01]  /*2010*/  MUFU.EX2 R53, R39 ;  /* 0x0000002700357308 */ /* 0x0003e20000000800 */
[----:B--2---:R-:W-:Y:S01]  /*2020*/  STS.U16 [R92+UR13+0x2000], R107 ;  /* 0x0020006b5c007988 */ /* 0x004fe2000800040d */
[----:B-1----:R-:W-:Y:S01]  /*2030*/  FMUL R39, R54, 1.4426950216293334961 ;  /* 0x3fb8aa3b36277820 */ /* 0x002fe20000400000 */
[----:B0-----:R-:W-:-:S04]  /*2040*/  FMNMX R26, R31, R26, !PT ;  /* 0x0000001a1f1a7209 */ /* 0x001fc80007800000 */
[----:B------:R-:W-:Y:S01]  /*2050*/  FMNMX R54, R26, R93, !PT ;  /* 0x0000005d1a367209 */ /* 0x000fe20007800000 */
[----:B----4-:R-:W-:Y:S04]  /*2060*/  STS.U16 [R92+UR13+0x2400], R113 ;  /* 0x002400715c007988 */ /* 0x010fe8000800040d */
[----:B---3--:R-:W-:Y:S01]  /*2070*/  STS.U16 [R92+UR13+0x2800], R99 ;  /* 0x002800635c007988 */ /* 0x008fe2000800040d */
[----:B------:R-:W-:-:S03]  /*2080*/  FADD R24, R24, -R54 ;  /* 0x8000003618187221 */ /* 0x000fc60000000000 */
[----:B------:R-:W-:Y:S04]  /*2090*/  STS.U16 [R92+UR13+0x2c00], R103 ;  /* 0x002c00675c007988 */ /* 0x000fe8000800040d */
[----:B------:R-:W-:Y:S04]  /*20a0*/  STS.U16 [R4+UR13+0x2200], R109 ;  /* 0x0022006d04007988 */ /* 0x000fe8000800040d */
[----:B-----5:R-:W-:Y:S04]  /*20b0*/  STS.U16 [R4+UR13+0x2600], R97 ;  /* 0x0026006104007988 */ /* 0x020fe8000800040d */
[----:B------:R-:W-:Y:S04]  /*20c0*/  STS.U16 [R4+UR13+0x2a00], R101 ;  /* 0x002a006504007988 */ /* 0x000fe8000800040d */
[----:B------:R0:W-:Y:S01]  /*20d0*/  STS.U16 [R4+UR13+0x2e00], R35 ;  /* 0x002e002304007988 */ /* 0x0001e2000800040d */
[----:B------:R-:W-:Y:S01]  /*20e0*/  FADD R25, R25, -R54 ;  /* 0x8000003619197221 */ /* 0x000fe20000000000 */
[----:B------:R1:W-:Y:S06]  /*20f0*/  MEMBAR.ALL.CTA ;  /* 0x0000000000007992 */ /* 0x0003ec0000008000 */
[----:B-1----:R-:W1:Y:S01]  /*2100*/  FENCE.VIEW.ASYNC.S ;  /* 0x00000000000073c6 */ /* 0x002e620000000000 */
[----:B------:R-:W-:Y:S01]  /*2110*/  FMUL R24, R24, 1.4426950216293334961 ;  /* 0x3fb8aa3b18187820 */ /* 0x000fe20000400000 */
[----:B------:R-:W-:-:S03]  /*2120*/  FMUL R25, R25, 1.4426950216293334961 ;  /* 0x3fb8aa3b19197820 */ /* 0x000fc60000400000 */
[----:B------:R2:W-:Y:S01]  /*2130*/  MUFU.EX2 R100, R24 ;  /* 0x0000001800647308 */ /* 0x0005e20000000800 */
[----:B------:R-:W-:Y:S01]  /*2140*/  FADD R111, R111, -R41 ;  /* 0x800000296f6f7221 */ /* 0x000fe20000000000 */
[----:B--2---:R-:W-:-:S06]  /*2150*/  FADD R24, R96, -R54 ;  /* 0x8000003660187221 */ /* 0x004fcc0000000000 */
[----:B------:R-:W-:Y:S01]  /*2160*/  MUFU.EX2 R42, R98 ;  /* 0x00000062002a7308 */ /* 0x000fe20000000800 */
[--C-:B------:R-:W-:Y:S01]  /*2170*/  FADD R110, R110, -R41.reuse ;  /* 0x800000296e6e7221 */ /* 0x100fe20000000000 */
[----:B------:R-:W-:-:S06]  /*2180*/  FADD R50, R50, -R41 ;  /* 0x8000002932327221 */ /* 0x000fcc0000000000 */
[----:B------:R2:W-:Y:S01]  /*2190*/  MUFU.EX2 R98, R25 ;  /* 0x0000001900627308 */ /* 0x0005e20000000800 */
[----:B------:R-:W-:Y:S01]  /*21a0*/  FADD R51, R51, -R41 ;  /* 0x8000002933337221 */ /* 0x000fe20000000000 */
[----:B------:R-:W-:Y:S01]  /*21b0*/  FADD R26, -R41, R2 ;  /* 0x00000002291a7221 */ /* 0x000fe20000000100 */
[--C-:B------:R-:W-:Y:S01]  /*21c0*/  FADD R123, R123, -R54.reuse ;  /* 0x800000367b7b7221 */ /* 0x100fe20000000000 */
[----:B--2---:R-:W-:Y:S01]  /*21d0*/  FMUL R25, R24, 1.4426950216293334961 ;  /* 0x3fb8aa3b18197820 */ /* 0x004fe20000400000 */
[----:B------:R-:W-:-:S03]  /*21e0*/  FADD R24, R115, -R54 ;  /* 0x8000003673187221 */ /* 0x000fc60000000000 */
[----:B------:R2:W-:Y:S01]  /*21f0*/  MUFU.EX2 R115, R25 ;  /* 0x0000001900737308 */ /* 0x0005e20000000800 */
[----:B------:R-:W-:Y:S01]  /*2200*/  FMUL R116, R24, 1.4426950216293334961 ;  /* 0x3fb8aa3b18747820 */ /* 0x000fe20000400000 */
[----:B------:R-:W-:Y:S01]  /*2210*/  FMUL R111, R111, 1.4426950216293334961 ;  /* 0x3fb8aa3b6f6f7820 */ /* 0x000fe20000400000 */
[--C-:B------:R-:W-:Y:S01]  /*2220*/  FADD R34, R34, -R41.reuse ;  /* 0x8000002922227221 */ /* 0x100fe20000000000 */
[----:B------:R-:W-:Y:S01]  /*2230*/  FADD R31, R55, -R41 ;  /* 0x80000029371f7221 */ /* 0x000fe20000000000 */
[--C-:B------:R-:W-:Y:S01]  /*2240*/  FADD R28, R28, -R54.reuse ;  /* 0x800000361c1c7221 */ /* 0x100fe20000000000 */
[--C-:B------:R-:W-:Y:S01]  /*2250*/  FADD R29, R29, -R54.reuse ;  /* 0x800000361d1d7221 */ /* 0x100fe20000000000 */
[--C-:B------:R-:W-:Y:S01]  /*2260*/  FADD R32, R32, -R54.reuse ;  /* 0x8000003620207221 */ /* 0x100fe20000000000 */
[----:B--2---:R-:W-:Y:S01]  /*2270*/  FADD R25, -R54, R93 ;  /* 0x0000005d36197221 */ /* 0x004fe20000000100 */
[--C-:B------:R-:W-:Y:S01]  /*2280*/  FADD R33, R33, -R54.reuse ;  /* 0x8000003621217221 */ /* 0x100fe20000000000 */
[--C-:B------:R-:W-:Y:S01]  /*2290*/  FADD R36, R36, -R54.reuse ;  /* 0x8000003624247221 */ /* 0x100fe20000000000 */
[--C-:B------:R-:W-:Y:S01]  /*22a0*/  FADD R27, R27, -R54.reuse ;  /* 0x800000361b1b7221 */ /* 0x100fe20000000000 */
[--C-:B------:R-:W-:Y:S01]  /*22b0*/  FADD R37, R37, -R54.reuse ;  /* 0x8000003625257221 */ /* 0x100fe20000000000 */
[--C-:B------:R-:W-:Y:S01]  /*22c0*/  FADD R30, R30, -R54.reuse ;  /* 0x800000361e1e7221 */ /* 0x100fe20000000000 */
[--C-:B------:R-:W-:Y:S01]  /*22d0*/  FADD R119, R119, -R54.reuse ;  /* 0x8000003677777221 */ /* 0x100fe20000000000 */
[--C-:B------:R-:W-:Y:S01]  /*22e0*/  FADD R24, R117, -R54.reuse ;  /* 0x8000003675187221 */ /* 0x100fe20000000000 */
[----:B------:R-:W-:Y:S01]  /*22f0*/  FADD R121, R121, -R54 ;  /* 0x8000003679797221 */ /* 0x000fe20000000000 */
[----:B------:R-:W-:Y:S01]  /*2300*/  FMUL R45, R45, 1.4426950216293334961 ;  /* 0x3fb8aa3b2d2d7820 */ /* 0x000fe20000400000 */
        /* <DEDUP_REMOVED lines=21> */
[----:B------:R-:W-:Y:S08]  /*2460*/  MUFU.EX2 R43, R111 ;  /* 0x0000006f002b7308 */ /* 0x000ff00000000800 */
[----:B------:R-:W2:Y:S08]  /*2470*/  MUFU.EX2 R111, R26 ;  /* 0x0000001a006f7308 */ /* 0x000eb00000000800 */
[----:B------:R-:W3:Y:S08]  /*2480*/  MUFU.EX2 R120, R25 ;  /* 0x0000001900787308 */ /* 0x000ef00000000800 */
[----:B------:R-:W-:Y:S08]  /*2490*/  MUFU.EX2 R40, R40 ;  /* 0x0000002800287308 */ /* 0x000ff00000000800 */
[----:B------:R-:W4:Y:S08]  /*24a0*/  MUFU.EX2 R45, R45 ;  /* 0x0000002d002d7308 */ /* 0x000f300000000800 */
[----:B------:R-:W5:Y:S08]  /*24b0*/  MUFU.EX2 R47, R47 ;  /* 0x0000002f002f7308 */ /* 0x000f700000000800 */
[----:B------:R-:W-:Y:S08]  /*24c0*/  MUFU.EX2 R46, R46 ;  /* 0x0000002e002e7308 */ /* 0x000ff00000000800 */
        /* <DEDUP_REMOVED lines=8> */
[----:B------:R-:W0:Y:S08]  /*2550*/  MUFU.EX2 R125, R28 ;  /* 0x0000001c007d7308 */ /* 0x000e300000000800 */
[----:B------:R-:W1:Y:S08]  /*2560*/  MUFU.EX2 R102, R29 ;  /* 0x0000001d00667308 */ /* 0x000e700000000800 */
[----:B------:R-:W-:Y:S08]  /*2570*/  MUFU.EX2 R106, R32 ;  /* 0x00000020006a7308 */ /* 0x000ff00000000800 */
[----:B------:R-:W1:Y:S08]  /*2580*/  MUFU.EX2 R108, R33 ;  /* 0x00000021006c7308 */ /* 0x000e700000000800 */
[----:B------:R-:W-:Y:S08]  /*2590*/  MUFU.EX2 R110, R36 ;  /* 0x00000024006e7308 */ /* 0x000ff00000000800 */
[----:B------:R5:W1:Y:S08]  /*25a0*/  MUFU.EX2 R112, R27 ;  /* 0x0000001b00707308 */ /* 0x000a700000000800 */
[----:B------:R-:W-:Y:S08]  /*25b0*/  MUFU.EX2 R114, R37 ;  /* 0x0000002500727308 */ /* 0x000ff00000000800 */
[----:B------:R-:W1:Y:S08]  /*25c0*/  MUFU.EX2 R96, R30 ;  /* 0x0000001e00607308 */ /* 0x000e700000000800 */
[----:B------:R-:W1:Y:S08]  /*25d0*/  MUFU.EX2 R116, R116 ;  /* 0x0000007400747308 */ /* 0x000e700000000800 */
[----:B------:R-:W-:Y:S08]  /*25e0*/  MUFU.EX2 R117, R119 ;  /* 0x0000007700757308 */ /* 0x000ff00000000800 */
[----:B------:R0:W1:Y:S08]  /*25f0*/  MUFU.EX2 R118, R24 ;  /* 0x0000001800767308 */ /* 0x0000700000000800 */
[----:B------:R-:W-:Y:S08]  /*2600*/  MUFU.EX2 R93, R121 ;  /* 0x00000079005d7308 */ /* 0x000ff00000000800 */
[----:B------:R-:W1:Y:S01]  /*2610*/  MUFU.EX2 R122, R122 ;  /* 0x0000007a007a7308 */ /* 0x000e620000000800 */
[-C--:B--2---:R-:W-:Y:S01]  /*2620*/  FMUL R58, R58, R111.reuse ;  /* 0x0000006f3a3a7220 */ /* 0x084fe20000400000 */
[-C--:B------:R-:W-:Y:S01]  /*2630*/  FMUL R59, R59, R111.reuse ;  /* 0x0000006f3b3b7220 */ /* 0x080fe20000400000 */
[-C--:B------:R-:W-:Y:S01]  /*2640*/  FMUL R62, R62, R111.reuse ;  /* 0x0000006f3e3e7220 */ /* 0x080fe20000400000 */
[-C--:B------:R-:W-:Y:S01]  /*2650*/  FMUL R63, R63, R111.reuse ;  /* 0x0000006f3f3f7220 */ /* 0x080fe20000400000 */
[-C--:B------:R-:W-:Y:S01]  /*2660*/  FMUL R66, R66, R111.reuse ;  /* 0x0000006f42427220 */ /* 0x080fe20000400000 */
[-C--:B------:R-:W-:Y:S01]  /*2670*/  FMUL R67, R67, R111.reuse ;  /* 0x0000006f43437220 */ /* 0x080fe20000400000 */
[-C--:B------:R-:W-:Y:S01]  /*2680*/  FMUL R70, R70, R111.reuse ;  /* 0x0000006f46467220 */ /* 0x080fe20000400000 */
[----:B------:R-:W-:Y:S01]  /*2690*/  FMUL R71, R71, R111 ;  /* 0x0000006f47477220 */ /* 0x000fe20000400000 */
[-C--:B---3--:R-:W-:Y:S01]  /*26a0*/  FMUL R56, R56, R120.reuse ;  /* 0x0000007838387220 */ /* 0x088fe20000400000 */
[-C--:B------:R-:W-:Y:S01]  /*26b0*/  FMUL R57, R57, R120.reuse ;  /* 0x0000007839397220 */ /* 0x080fe20000400000 */
[-C--:B------:R-:W-:Y:S01]  /*26c0*/  FMUL R60, R60, R120.reuse ;  /* 0x000000783c3c7220 */ /* 0x080fe20000400000 */
[-C--:B------:R-:W-:Y:S01]  /*26d0*/  FMUL R61, R61, R120.reuse ;  /* 0x000000783d3d7220 */ /* 0x080fe20000400000 */
[-C--:B------:R-:W-:Y:S01]  /*26e0*/  FMUL R64, R64, R120.reuse ;  /* 0x0000007840407220 */ /* 0x080fe20000400000 */
[-C--:B------:R-:W-:Y:S01]  /*26f0*/  FMUL R65, R65, R120.reuse ;  /* 0x0000007841417220 */ /* 0x080fe20000400000 */
[-C--:B------:R-:W-:Y:S01]  /*2700*/  FMUL R68, R68, R120.reuse ;  /* 0x0000007844447220 */ /* 0x080fe20000400000 */
[----:B------:R-:W-:Y:S01]  /*2710*/  FMUL R69, R69, R120 ;  /* 0x0000007845457220 */ /* 0x000fe20000400000 */
[----:B----4-:R-:W-:-:S02]  /*2720*/  F2FP.BF16.F32.PACK_AB R25, R45, R40 ;  /* 0x000000282d19723e */ /* 0x010fc400000010ff */
[----:B-----5:R-:W-:Y:S02]  /*2730*/  F2FP.BF16.F32.PACK_AB R27, R47, R44 ;  /* 0x0000002c2f1b723e */ /* 0x020fe400000010ff */
[----:B0-----:R-:W-:Y:S02]  /*2740*/  F2FP.BF16.F32.PACK_AB R24, R125, R98 ;  /* 0x000000627d18723e */ /* 0x001fe400000010ff */
[----:B-1----:R-:W-:Y:S02]  /*2750*/  F2FP.BF16.F32.PACK_AB R26, R102, R100 ;  /* 0x00000064661a723e */ /* 0x002fe400000010ff */
[----:B------:R-:W-:Y:S02]  /*2760*/  F2FP.BF16.F32.PACK_AB R28, R108, R106 ;  /* 0x0000006a6c1c723e */ /* 0x000fe400000010ff */
[----:B------:R-:W-:Y:S02]  /*2770*/  F2FP.BF16.F32.PACK_AB R29, R49, R46 ;  /* 0x0000002e311d723e */ /* 0x000fe400000010ff */
[----:B------:R-:W-:-:S02]  /*2780*/  F2FP.BF16.F32.PACK_AB R30, R112, R110 ;  /* 0x0000006e701e723e */ /* 0x000fc400000010ff */
[----:B------:R-:W-:Y:S02]  /*2790*/  F2FP.BF16.F32.PACK_AB R31, R42, R43 ;  /* 0x0000002b2a1f723e */ /* 0x000fe400000010ff */
[----:B------:R-:W-:Y:S02]  /*27a0*/  F2FP.BF16.F32.PACK_AB R32, R96, R114 ;  /* 0x000000726020723e */ /* 0x000fe400000010ff */
[----:B------:R-:W-:Y:S02]  /*27b0*/  F2FP.BF16.F32.PACK_AB R33, R53, R48 ;  /* 0x000000303521723e */ /* 0x000fe400000010ff */
[----:B------:R-:W-:Y:S02]  /*27c0*/  F2FP.BF16.F32.PACK_AB R34, R116, R115 ;  /* 0x000000737422723e */ /* 0x000fe400000010ff */
[----:B------:R-:W-:Y:S02]  /*27d0*/  F2FP.BF16.F32.PACK_AB R35, R105, R52 ;  /* 0x000000346923723e */ /* 0x000fe400000010ff */
[----:B------:R-:W-:-:S02]  /*27e0*/  F2FP.BF16.F32.PACK_AB R36, R118, R117 ;  /* 0x000000757624723e */ /* 0x000fc400000010ff */
[----:B------:R-:W-:Y:S02]  /*27f0*/  F2FP.BF16.F32.PACK_AB R37, R51, R50 ;  /* 0x000000323325723e */ /* 0x000fe400000010ff */
[----:B------:R-:W-:Y:S02]  /*2800*/  F2FP.BF16.F32.PACK_AB R38, R122, R93 ;  /* 0x0000005d7a26723e */ /* 0x000fe400000010ff */
[----:B------:R-:W-:Y:S01]  /*2810*/  F2FP.BF16.F32.PACK_AB R39, R2, R55 ;  /* 0x000000370227723e */ /* 0x000fe200000010ff */
[----:B------:R-:W-:Y:S06]  /*2820*/  BAR.SYNC.DEFER_BLOCKING 0x0 ;  /* 0x0000000000007b1d */ /* 0x000fec0000010000 */
[----:B------:R-:W-:Y:S01]  /*2830*/  UMOV UR14, UR6 ;  /* 0x00000006000e7c82 */ /* 0x000fe20008000000 */
[----:B------:R-:W-:Y:S01]  /*2840*/  UMOV UR15, 0x40000040 ;  /* 0x40000040000f7882 */ /* 0x000fe20000000000 */
[----:B------:R-:W-:-:S06]  /*2850*/  WARPGROUP.ARRIVE ;  /* 0x00000000000079c5 */ /* 0x000fcc0000000000 */
[----:B------:R-:W-:Y:S01]  /*2860*/  HGMMA.64x32x16.F32.BF16 R56, R24, gdesc[UR12], R56 ;  /* 0x0060000c18387df0 */ /* 0x000fe20008701838 */
[----:B------:R-:W-:Y:S01]  /*2870*/  FADD R45, R40, R45 ;  /* 0x0000002d282d7221 */ /* 0x000fe20000000000 */
[----:B------:R-:W-:-:S03]  /*2880*/  FADD R125, R98, R125 ;  /* 0x0000007d627d7221 */ /* 0x000fc60000000000 */
[----:B------:R-:W-:Y:S01]  /*2890*/  FADD R44, R44, R45 ;  /* 0x0000002d2c2c7221 */ /* 0x000fe20000000000 */
[----:B------:R-:W-:Y:S01]  /*28a0*/  FADD R125, R100, R125 ;  /* 0x0000007d647d7221 */ /* 0x000fe20000000000 */
[----:B------:R-:W-:Y:S02]  /*28b0*/  HGMMA.64x32x16.F32.BF16 R56, R28, gdesc[UR16], R56 ;  /* 0x006000101c387df0 */ /* 0x000fe40008701838 */
[----:B------:R-:W-:Y:S01]  /*28c0*/  FADD R47, R47, R44 ;  /* 0x0000002c2f2f7221 */ /* 0x000fe20000000000 */
[----:B------:R-:W-:-:S03]  /*28d0*/  FADD R125, R102, R125 ;  /* 0x0000007d667d7221 */ /* 0x000fc60000000000 */
        /* <DEDUP_REMOVED lines=13> */
[----:B------:R-:W-:Y:S01]  /*29b0*/  HGMMA.64x32x16.F32.BF16 R56, R32, gdesc[UR20], R56 ;  /* 0x0060001420387df0 */ /* 0x000fe20008701838 */
[----:B------:R-:W-:Y:S02]  /*29c0*/  FADD R115, R115, R96 ;  /* 0x0000006073737221 */ /* 0x000fe40000000000 */
[----:B------:R-:W-:Y:S02]  /*29d0*/  FADD R105, R105, R52 ;  /* 0x0000003469697221 */ /* 0x000fe40000000000 */
[----:B------:R-:W-:Y:S02]  /*29e0*/  FADD R116, R116, R115 ;  /* 0x0000007374747221 */ /* 0x000fe40000000000 */
[----:B------:R-:W-:Y:S02]  /*29f0*/  FADD R50, R50, R105 ;  /* 0x0000006932327221 */ /* 0x000fe40000000000 */
[----:B------:R-:W-:-:S02]  /*2a00*/  FADD R117, R117, R116 ;  /* 0x0000007475757221 */ /* 0x000fc40000000000 */
[----:B------:R-:W-:Y:S02]  /*2a10*/  FADD R50, R51, R50 ;  /* 0x0000003233327221 */ /* 0x000fe40000000000 */
[----:B------:R-:W-:Y:S02]  /*2a20*/  FADD R118, R118, R117 ;  /* 0x0000007576767221 */ /* 0x000fe40000000000 */
[----:B------:R-:W-:Y:S02]  /*2a30*/  FADD R55, R55, R50 ;  /* 0x0000003237377221 */ /* 0x000fe40000000000 */
[----:B------:R-:W-:Y:S02]  /*2a40*/  FADD R93, R93, R118 ;  /* 0x000000765d5d7221 */ /* 0x000fe40000000000 */
[----:B------:R-:W-:Y:S02]  /*2a50*/  FADD R55, R2, R55 ;  /* 0x0000003702377221 */ /* 0x000fe40000000000 */
[----:B------:R-:W-:-:S03]  /*2a60*/  FADD R93, R122, R93 ;  /* 0x0000005d7a5d7221 */ /* 0x000fc60000000000 */
[----:B------:R-:W0:Y:S04]  /*2a70*/  SHFL.BFLY PT, R40, R55, 0x2, 0x1f ;  /* 0x0c401f0037287f89 */ /* 0x000e2800000e0000 */
[----:B------:R-:W1:Y:S01]  /*2a80*/  SHFL.BFLY PT, R2, R93, 0x2, 0x1f ;  /* 0x0c401f005d027f89 */ /* 0x000e6200000e0000 */
[----:B------:R-:W-:Y:S01]  /*2a90*/  HGMMA.64x32x16.F32.BF16 R56, R36, gdesc[UR24], R56, gsb0 ;  /* 0x0060001824387df0 */ /* 0x000fe20008001838 */
[----:B0-----:R-:W-:Y:S01]  /*2aa0*/  FADD R40, R55, R40 ;  /* 0x0000002837287221 */ /* 0x001fe20000000000 */
[----:B-1----:R-:W-:Y:S01]  /*2ab0*/  FADD R2, R93, R2 ;  /* 0x000000025d027221 */ /* 0x002fe20000000000 */
[----:B------:R-:W-:-:S03]  /*2ac0*/  UIADD3 UR4, UP0, UR4, 0x40, URZ ;  /* 0x0000004004047890 */ /* 0x000fc6000ff1e03f */
[----:B------:R-:W0:Y:S01]  /*2ad0*/  SHFL.BFLY PT, R45, R40, 0x1, 0x1f ;  /* 0x0c201f00282d7f89 */ /* 0x000e2200000e0000 */
[----:B------:R-:W-:-:S03]  /*2ae0*/  UIADD3.X UR5, URZ, UR5, URZ, UP0, !UPT ;  /* 0x000000053f057290 */ /* 0x000fc600087fe43f */
[----:B------:R-:W1:Y:S01]  /*2af0*/  SHFL.BFLY PT, R43, R2, 0x1, 0x1f ;  /* 0x0c201f00022b7f89 */ /* 0x000e6200000e0000 */
[----:B------:R-:W-:Y:S02]  /*2b00*/  ISETP.LE.U32.AND P0, PT, R104, UR4, PT ;  /* 0x0000000468007c0c */ /* 0x000fe4000bf03070 */
[----:B------:R-:W-:-:S05]  /*2b10*/  IMAD.U32 R44, RZ, RZ, UR5 ;  /* 0x00000005ff2c7e24 */ /* 0x000fca000f8e00ff */
[----:B------:R-:W-:Y:S01]  /*2b20*/  ISETP.GE.U32.AND.EX P0, PT, R44, RZ, PT, P0 ;  /* 0x000000ff2c00720c */ /* 0x000fe20003f06100 */
[----:B------:R-:W-:Y:S02]  /*2b30*/  IMAD R87, R3, 0x40, R87 ;  /* 0x0000004003577824 */ /* 0x000fe400078e0257 */
[----:B------:R-:W-:Y:S02]  /*2b40*/  IMAD R89, R5, 0x40, R89 ;  /* 0x0000004005597824 */ /* 0x000fe400078e0259 */
[----:B------:R-:W-:Y:S02]  /*2b50*/  IMAD.MOV.U32 R93, RZ, RZ, R54 ;  /* 0x000000ffff5d7224 */ /* 0x000fe400078e0036 */
[----:B0-----:R-:W-:Y:S01]  /*2b60*/  FADD R42, R40, R45 ;  /* 0x0000002d282a7221 */ /* 0x001fe20000000000 */
[----:B-1----:R-:W-:-:S03]  /*2b70*/  FADD R43, R2, R43 ;  /* 0x0000002b022b7221 */ /* 0x002fc60000000000 */
[----:B------:R-:W-:Y:S01]  /*2b80*/  FFMA R94, R111, R94, R42 ;  /* 0x0000005e6f5e7223 */ /* 0x000fe2000000002a */
[----:B------:R-:W-:Y:S02]  /*2b90*/  IMAD.MOV.U32 R2, RZ, RZ, R41 ;  /* 0x000000ffff027224 */ /* 0x000fe400078e0029 */
[----:B------:R-:W-:Y:S01]  /*2ba0*/  FFMA R95, R120, R95, R43 ;  /* 0x0000005f785f7223 */ /* 0x000fe2000000002b */
[----:B------:R-:W-:Y:S02]  /*2bb0*/  WARPGROUP.DEPBAR.LE gsb0, 0x0 ;  /* 0x00008000000079c5 */ /* 0x000fe40000010000 */
[----:B------:R-:W-:Y:S05]  /*2bc0*/  @!P0 BRA `(.L_x_1) ;  /* 0xffffffe000f08947 */ /* 0x000fea000383ffff */
.L_x_0:
[----:B------:R-:W-:Y:S01]  /*2bd0*/  FMUL R2, R71, 0.25 ;  /* 0x3e80000047027820 */ /* 0x000fe20000400000 */
[----:B------:R-:W-:Y:S01]  /*2be0*/  FSETP.GT.AND P0, PT, |R94|, 8.50705917302346158658e+37, PT ;  /* 0x7e8000005e00780b */ /* 0x000fe20003f04200 */
[----:B------:R-:W-:Y:S01]  /*2bf0*/  FMUL R5, R62, 0.25 ;  /* 0x3e8000003e057820 */ /* 0x000fe20000400000 */
[----:B------:R-:W-:Y:S01]  /*2c00*/  FSETP.GT.AND P1, PT, |R95|, 8.50705917302346158658e+37, PT ;  /* 0x7e8000005f00780b */ /* 0x000fe20003f24200 */
[----:B------:R-:W-:Y:S01]  /*2c10*/  FMUL R3, R70, 0.25 ;  /* 0x3e80000046037820 */ /* 0x000fe20000400000 */
[----:B------:R-:W-:Y:S01]  /*2c20*/  FSEL R10, R2, R71, P0 ;  /* 0x00000047020a7208 */ /* 0x000fe20000000000 */
[----:B------:R-:W-:Y:S01]  /*2c30*/  FMUL R2, R63, 0.25 ;  /* 0x3e8000003f027820 */ /* 0x000fe20000400000 */
[----:B------:R-:W-:Y:S01]  /*2c40*/  FSEL R62, R5, R62, P0 ;  /* 0x0000003e053e7208 */ /* 0x000fe20000000000 */
[----:B------:R-:W-:Y:S01]  /*2c50*/  FMUL R5, R58, 0.25 ;  /* 0x3e8000003a057820 */ /* 0x000fe20000400000 */
[----:B-1----:R-:W-:Y:S01]  /*2c60*/  FMUL R4, R67, 0.25 ;  /* 0x3e80000043047820 */ /* 0x002fe20000400000 */
[----:B------:R-:W-:Y:S01]  /*2c70*/  FSEL R70, R3, R70, P0 ;  /* 0x0000004603467208 */ /* 0x000fe20000000000 */
[----:B------:R-:W-:Y:S01]  /*2c80*/  FMUL R3, R66, 0.25 ;  /* 0x3e80000042037820 */ /* 0x000fe20000400000 */
        /* <DEDUP_REMOVED lines=9> */
[----:B------:R-:W0:Y:S01]  /*2d20*/  LDC R12, c[0x0][0x278] ;  /* 0x00009e00ff0c7b82 */ /* 0x000e220000000800 */
[----:B------:R-:W-:Y:S01]  /*2d30*/  LOP3.LUT R5, R0, 0x7, RZ, 0xc0, !PT ;  /* 0x0000000700057812 */ /* 0x000fe200078ec0ff */
[----:B------:R-:W-:Y:S01]  /*2d40*/  ULDC.64 UR4, c[0x0][0x270] ;  /* 0x00009c0000047ab9 */ /* 0x000fe20000000a00 */
[----:B------:R-:W-:Y:S01]  /*2d50*/  FSEL R61, R2, R61, P1 ;  /* 0x0000003d023d7208 */ /* 0x000fe20000800000 */
[C---:B------:R-:W-:Y:S01]  /*2d60*/  IMAD.SHL.U32 R2, R0.reuse, 0x8, RZ ;  /* 0x0000000800027824 */ /* 0x040fe200078e00ff */
[----:B------:R-:W-:Y:S01]  /*2d70*/  LEA R6, R5, UR13, 0x4 ;  /* 0x0000000d05067c11 */ /* 0x000fe2000f8e20ff */
[----:B------:R-:W-:Y:S01]  /*2d80*/  UIMAD UR4, UR12, UR4, URZ ;  /* 0x000000040c0472a4 */ /* 0x000fe2000f8e023f */
[----:B------:R-:W-:Y:S01]  /*2d90*/  LOP3.LUT R8, R0, 0x8, RZ, 0xc0, !PT ;  /* 0x0000000800087812 */ /* 0x000fe200078ec0ff */
[----:B------:R-:W1:Y:S01]  /*2da0*/  LDC.64 R50, c[0x0][0x228] ;  /* 0x00008a00ff327b82 */ /* 0x000e620000000a00 */
[----:B------:R-:W-:Y:S01]  /*2db0*/  FSEL R66, R3, R66, P0 ;  /* 0x0000004203427208 */ /* 0x000fe20000000000 */
[----:B------:R-:W-:Y:S01]  /*2dc0*/  FMUL R3, R68, 0.25 ;  /* 0x3e80000044037820 */ /* 0x000fe20000400000 */
[----:B------:R-:W-:Y:S01]  /*2dd0*/  LOP3.LUT R2, R2, 0x780, RZ, 0xc0, !PT ;  /* 0x0000078002027812 */ /* 0x000fe200078ec0ff */
[--C-:B------:R-:W-:Y:S01]  /*2de0*/  IMAD R7, R5, -0x8, R6.reuse ;  /* 0xfffffff805077824 */ /* 0x100fe200078e0206 */
[----:B------:R-:W-:Y:S01]  /*2df0*/  FSEL R24, R4, R59, P0 ;  /* 0x0000003b04187208 */ /* 0x000fe20000000000 */
[----:B------:R-:W-:-:S02]  /*2e00*/  IMAD R5, R8, 0x100, R6 ;  /* 0x0000010008057824 */ /* 0x000fc400078e0206 */
[----:B------:R-:W-:Y:S01]  /*2e10*/  FMUL R4, R65, 0.25 ;  /* 0x3e80000041047820 */ /* 0x000fe20000400000 */
[----:B------:R-:W-:Y:S01]  /*2e20*/  FSEL R15, R3, R68, P1 ;  /* 0x00000044030f7208 */ /* 0x000fe20000800000 */
[----:B------:R-:W-:Y:S01]  /*2e30*/  FMUL R3, R60, 0.25 ;  /* 0x3e8000003c037820 */ /* 0x000fe20000400000 */
[----:B------:R-:W-:Y:S02]  /*2e40*/  IMAD.IADD R14, R2, 0x1, R5 ;  /* 0x00000001020e7824 */ /* 0x000fe400078e0205 */
[----:B------:R-:W-:Y:S01]  /*2e50*/  FMUL R2, R95, 8388608 ;  /* 0x4b0000005f027820 */ /* 0x000fe20000400000 */
[----:B------:R-:W-:Y:S01]  /*2e60*/  FSEL R65, R4, R65, P1 ;  /* 0x0000004104417208 */ /* 0x000fe20000800000 */
[----:B------:R-:W-:Y:S01]  /*2e70*/  FMUL R4, R57, 0.25 ;  /* 0x3e80000039047820 */ /* 0x000fe20000400000 */
[----:B------:R-:W-:Y:S01]  /*2e80*/  BAR.SYNC.DEFER_BLOCKING 0x0 ;  /* 0x0000000000007b1d */ /* 0x000fe20000010000 */
[----:B------:R-:W-:Y:S02]  /*2e90*/  FSETP.GEU.AND P2, PT, R95, 1.175494350822287508e-38, PT ;  /* 0x008000005f00780b */ /* 0x000fe40003f4e000 */
[----:B------:R-:W-:Y:S01]  /*2ea0*/  FSEL R25, R3, R60, P1 ;  /* 0x0000003c03197208 */ /* 0x000fe20000800000 */
[----:B------:R-:W-:Y:S01]  /*2eb0*/  FMUL R3, R56, 0.25 ;  /* 0x3e80000038037820 */ /* 0x000fe20000400000 */
[----:B------:R-:W-:-:S02]  /*2ec0*/  FSEL R26, R2, R95, !P2 ;  /* 0x0000005f021a7208 */ /* 0x000fc40005000000 */
[----:B------:R-:W-:Y:S01]  /*2ed0*/  FSEL R57, R4, R57, P1 ;  /* 0x0000003904397208 */ /* 0x000fe20000800000 */
[----:B------:R-:W-:Y:S01]  /*2ee0*/  IMAD.SHL.U32 R4, R0, 0x4, RZ ;  /* 0x0000000400047824 */ /* 0x000fe200078e00ff */
[----:B------:R-:W-:Y:S01]  /*2ef0*/  FSETP.GEU.AND P4, PT, |R94|, 1.175494350822287508e-38, PT ;  /* 0x008000005e00780b */ /* 0x000fe20003f8e200 */
[----:B------:R-:W-:Y:S01]  /*2f00*/  VIADD R2, R26, 0xc0cafb0d ;  /* 0xc0cafb0d1a027836 */ /* 0x000fe20000000000 */
[----:B------:R-:W-:Y:S01]  /*2f10*/  FSEL R31, R3, R56, P1 ;  /* 0x00000038031f7208 */ /* 0x000fe20000800000 */
[C---:B------:R-:W-:Y:S01]  /*2f20*/  FMUL R3, R94.reuse, 8388608 ;  /* 0x4b0000005e037820 */ /* 0x040fe20000400000 */
[----:B------:R-:W-:Y:S02]  /*2f30*/  FSETP.GEU.AND P3, PT, R94, 1.175494350822287508e-38, PT ;  /* 0x008000005e00780b */ /* 0x000fe40003f6e000 */
[----:B------:R-:W-:Y:S02]  /*2f40*/  LOP3.LUT R4, R4, 0x1c0, RZ, 0xc0, !PT ;  /* 0x000001c004047812 */ /* 0x000fe400078ec0ff */
[----:B------:R-:W-:-:S02]  /*2f50*/  LOP3.LUT R5, R2, 0xff800000, RZ, 0xc0, !PT ;  /* 0xff80000002057812 */ /* 0x000fc400078ec0ff */
[----:B------:R-:W-:Y:S01]  /*2f60*/  FSEL R28, R3, R94, !P3 ;  /* 0x0000005e031c7208 */ /* 0x000fe20005800000 */
[----:B------:R-:W-:Y:S01]  /*2f70*/  @P0 FMUL R94, R94, 0.25 ;  /* 0x3e8000005e5e0820 */ /* 0x000fe20000400000 */
[----:B------:R-:W-:Y:S01]  /*2f80*/  IMAD.IADD R13, R4, 0x1, R7 ;  /* 0x00000001040d7824 */ /* 0x000fe200078e0207 */
[----:B------:R-:W-:Y:S01]  /*2f90*/  FSEL R4, RZ, -23, P2 ;  /* 0xc1b80000ff047808 */ /* 0x000fe20001000000 */
[----:B------:R-:W-:Y:S01]  /*2fa0*/  @!P4 FMUL R10, R10, 16777216 ;  /* 0x4b8000000a0ac820 */ /* 0x000fe20000400000 */
[----:B------:R-:W-:Y:S01]  /*2fb0*/  I2FP.F32.S32 R7, R5 ;  /* 0x0000000500077245 */ /* 0x000fe20000201400 */
[----:B------:R-:W-:Y:S01]  /*2fc0*/  @!P4 FMUL R94, R94, 16777216 ;  /* 0x4b8000005e5ec820 */ /* 0x000fe20000400000 */
[----:B------:R-:W-:Y:S01]  /*2fd0*/  LEA.HI R2, R8, R13, RZ, 0x1f ;  /* 0x0000000d08027211 */ /* 0x000fe200078ff8ff */
[----:B------:R-:W-:Y:S01]  /*2fe0*/  VIADD R3, R28, 0xc0cafb0d ;  /* 0xc0cafb0d1c037836 */ /* 0x000fe20000000000 */
[----:B------:R-:W-:Y:S01]  /*2ff0*/  SHF.R.U32.HI R17, RZ, 0x7, R0 ;  /* 0x00000007ff117819 */ /* 0x000fe20000011600 */
[----:B------:R-:W-:Y:S01]  /*3000*/  FFMA.FTZ R8, R7, 1.1920928955078125e-07, R4 ;  /* 0x3400000007087823 */ /* 0x000fe20000010004 */
[----:B------:R-:W-:Y:S01]  /*3010*/  IMAD.IADD R5, R26, 0x1, -R5 ;  /* 0x000000011a057824 */ /* 0x000fe200078e0a05 */
[----:B------:R-:W2:Y:S01]  /*3020*/  MUFU.RCP R7, R94 ;  /* 0x0000005e00077308 */ /* 0x000ea20000001000 */
[----:B------:R-:W-:Y:S01]  /*3030*/  SGXT.U32 R17, R17, 0x1 ;  /* 0x000000011111781a */ /* 0x000fe20000000000 */
[----:B------:R-:W-:Y:S01]  /*3040*/  @!P4 FMUL R70, R70, 16777216 ;  /* 0x4b8000004646c820 */ /* 0x000fe20000400000 */
[----:B------:R-:W-:Y:S01]  /*3050*/  LOP3.LUT R9, R3, 0xff800000, RZ, 0xc0, !PT ;  /* 0xff80000003097812 */ /* 0x000fe200078ec0ff */
[----:B------:R-:W-:Y:S01]  /*3060*/  FADD R5, R5, -1 ;  /* 0xbf80000005057421 */ /* 0x000fe20000000000 */
[----:B------:R-:W-:Y:S01]  /*3070*/  @!P4 FMUL R18, R18, 16777216 ;  /* 0x4b8000001212c820 */ /* 0x000fe20000400000 */
[----:B0-----:R-:W-:Y:S01]  /*3080*/  IMAD R3, R17, R12, RZ ;  /* 0x0000000c11037224 */ /* 0x001fe200078e02ff */
[----:B------:R-:W-:Y:S01]  /*3090*/  I2FP.F32.S32 R11, R9 ;  /* 0x00000009000b7245 */ /* 0x000fe20000201400 */
[----:B------:R-:W-:-:S02]  /*30a0*/  IMAD.MOV.U32 R17, RZ, RZ, 0x3dc6b27f ;  /* 0x3dc6b27fff117424 */ /* 0x000fc400078e00ff */
[----:B------:R-:W-:Y:S01]  /*30b0*/  @!P4 FMUL R66, R66, 16777216 ;  /* 0x4b8000004242c820 */ /* 0x000fe20000400000 */
[----:B------:R-:W-:Y:S02]  /*30c0*/  IMAD.IADD R9, R28, 0x1, -R9 ;  /* 0x000000011c097824 */ /* 0x000fe400078e0a09 */
[----:B------:R-:W-:Y:S01]  /*30d0*/  @!P4 FMUL R20, R20, 16777216 ;  /* 0x4b8000001414c820 */ /* 0x000fe20000400000 */
[CC--:B------:R-:W-:Y:S01]  /*30e0*/  FFMA.FTZ R4, R5.reuse, R17.reuse, -0.16845393180847167969 ;  /* 0xbe2c7f3005047423 */ /* 0x0c0fe20000010011 */
[----:B------:R-:W-:Y:S01]  /*30f0*/  @!P4 FMUL R62, R62, 16777216 ;  /* 0x4b8000003e3ec820 */ /* 0x000fe20000400000 */
[----:B------:R-:W-:Y:S01]  /*3100*/  @!P4 FMUL R24, R24, 16777216 ;  /* 0x4b8000001818c820 */ /* 0x000fe20000400000 */
[----:B------:R-:W-:Y:S01]  /*3110*/  @!P4 FMUL R58, R58, 16777216 ;  /* 0x4b8000003a3ac820 */ /* 0x000fe20000400000 */
[----:B------:R-:W-:Y:S01]  /*3120*/  FFMA.FTZ R4, R5, R4, 0.1716887056827545166 ;  /* 0x3e2fcf2a05047423 */ /* 0x000fe20000010004 */
[----:B--2---:R-:W-:Y:S01]  /*3130*/  FMUL R16, R7, R10 ;  /* 0x0000000a07107220 */ /* 0x004fe20000400000 */
[----:B------:R-:W-:Y:S01]  /*3140*/  FSETP.GEU.AND P0, PT, |R95|, 1.175494350822287508e-38, PT ;  /* 0x008000005f00780b */ /* 0x000fe20003f0e200 */
[----:B------:R-:W-:Y:S01]  /*3150*/  FADD R10, R9, -1 ;  /* 0xbf800000090a7421 */ /* 0x000fe20000000000 */
[C---:B------:R-:W-:Y:S01]  /*3160*/  FMUL R70, R7.reuse, R70 ;  /* 0x0000004607467220 */ /* 0x040fe20000400000 */
[C---:B------:R-:W-:Y:S01]  /*3170*/  FMUL R19, R7.reuse, R18 ;  /* 0x0000001207137220 */ /* 0x040fe20000400000 */
[C---:B------:R-:W-:Y:S01]  /*3180*/  FMUL R21, R7.reuse, R66 ;  /* 0x0000004207157220 */ /* 0x040fe20000400000 */
[C---:B------:R-:W-:Y:S01]  /*3190*/  FMUL R22, R7.reuse, R20 ;  /* 0x0000001407167220 */ /* 0x040fe20000400000 */
[C---:B------:R-:W-:Y:S01]  /*31a0*/  FMUL R62, R7.reuse, R62 ;  /* 0x0000003e073e7220 */ /* 0x040fe20000400000 */
[C---:B------:R-:W-:Y:S01]  /*31b0*/  FMUL R27, R7.reuse, R24 ;  /* 0x00000018071b7220 */ /* 0x040fe20000400000 */
[----:B------:R-:W-:Y:S01]  /*31c0*/  FMUL R29, R7, R58 ;  /* 0x0000003a071d7220 */ /* 0x000fe20000400000 */
[----:B------:R-:W-:Y:S01]  /*31d0*/  FFMA.FTZ R4, R5, R4, -0.17900948226451873779 ;  /* 0xbe374e4305047423 */ /* 0x000fe20000010004 */
[C---:B------:R-:W-:Y:S01]  /*31e0*/  FFMA.FTZ R7, R10.reuse, R17, -0.16845393180847167969 ;  /* 0xbe2c7f300a077423 */ /* 0x040fe20000010011 */
[----:B------:R-:W-:Y:S01]  /*31f0*/  @P1 FMUL R95, R95, 0.25 ;  /* 0x3e8000005f5f1820 */ /* 0x000fe20000400000 */
[----:B------:R-:W-:Y:S01]  /*3200*/  FSEL R6, RZ, -23, P3 ;  /* 0xc1b80000ff067808 */ /* 0x000fe20001800000 */
[----:B------:R-:W-:Y:S01]  /*3210*/  FFMA.FTZ R4, R5, R4, 0.20512372255325317383 ;  /* 0x3e520bf405047423 */ /* 0x000fe20000010004 */
[C---:B------:R-:W-:Y:S01]  /*3220*/  FFMA.FTZ R7, R10.reuse, R7, 0.1716887056827545166 ;  /* 0x3e2fcf2a0a077423 */ /* 0x040fe20000010007 */
[----:B------:R-:W-:Y:S01]  /*3230*/  @!P0 FMUL R95, R95, 16777216 ;  /* 0x4b8000005f5f8820 */ /* 0x000fe20000400000 */
[----:B------:R-:W-:Y:S01]  /*3240*/  @!P0 FMUL R69, R69, 16777216 ;  /* 0x4b80000045458820 */ /* 0x000fe20000400000 */
[----:B------:R-:W-:Y:S01]  /*3250*/  FFMA.FTZ R4, R5, R4, -0.24046532809734344482 ;  /* 0xbe763c8b05047423 */ /* 0x000fe20000010004 */
[C---:B------:R-:W-:Y:S01]  /*3260*/  FFMA.FTZ R7, R10.reuse, R7, -0.17900948226451873779 ;  /* 0xbe374e430a077423 */ /* 0x040fe20000010007 */
[----:B------:R-:W-:Y:S01]  /*3270*/  FFMA.FTZ R11, R11, 1.1920928955078125e-07, R6 ;  /* 0x340000000b0b7823 */ /* 0x000fe20000010006 */
[----:B------:R-:W-:Y:S01]  /*3280*/  @!P0 FMUL R15, R15, 16777216 ;  /* 0x4b8000000f0f8820 */ /* 0x000fe20000400000 */
[----:B------:R-:W-:Y:S01]  /*3290*/  FFMA.FTZ R4, R5, R4, 0.28857114911079406738 ;  /* 0x3e93bf9905047423 */ /* 0x000fe20000010004 */
[C---:B------:R-:W-:Y:S01]  /*32a0*/  FFMA.FTZ R7, R10.reuse, R7, 0.20512372255325317383 ;  /* 0x3e520bf40a077423 */ /* 0x040fe20000010007 */
[----:B------:R-:W0:Y:S01]  /*32b0*/  MUFU.RCP R6, R95 ;  /* 0x0000005f00067308 */ /* 0x000e220000001000 */
[----:B------:R-:W-:Y:S01]  /*32c0*/  @!P0 FMUL R65, R65, 16777216 ;  /* 0x4b80000041418820 */ /* 0x000fe20000400000 */
[----:B------:R-:W-:Y:S01]  /*32d0*/  FFMA.FTZ R4, R5, R4, -0.36067417263984680176 ;  /* 0xbeb8aa4905047423 */ /* 0x000fe20000010004 */
[C---:B------:R-:W-:Y:S01]  /*32e0*/  FFMA.FTZ R7, R10.reuse, R7, -0.24046532809734344482 ;  /* 0xbe763c8b0a077423 */ /* 0x040fe20000010007 */
[----:B------:R-:W-:Y:S01]  /*32f0*/  @!P0 FMUL R23, R23, 16777216 ;  /* 0x4b80000017178820 */ /* 0x000fe20000400000 */
[----:B------:R-:W-:Y:S01]  /*3300*/  @!P0 FMUL R61, R61, 16777216 ;  /* 0x4b8000003d3d8820 */ /* 0x000fe20000400000 */
[----:B------:R-:W-:Y:S01]  /*3310*/  FFMA.FTZ R4, R5, R4, 0.48089820146560668945 ;  /* 0x3ef6384a05047423 */ /* 0x000fe20000010004 */
[C---:B------:R-:W-:Y:S01]  /*3320*/  FFMA.FTZ R7, R10.reuse, R7, 0.28857114911079406738 ;  /* 0x3e93bf990a077423 */ /* 0x040fe20000010007 */
[----:B------:R-:W-:Y:S01]  /*3330*/  @!P0 FMUL R25, R25, 16777216 ;  /* 0x4b80000019198820 */ /* 0x000fe20000400000 */
[----:B------:R-:W-:Y:S01]  /*3340*/  @!P0 FMUL R31, R31, 16777216 ;  /* 0x4b8000001f1f8820 */ /* 0x000fe20000400000 */
[----:B------:R-:W-:Y:S01]  /*3350*/  FFMA.FTZ R4, R5, R4, -0.72134751081466674805 ;  /* 0xbf38aa3b05047423 */ /* 0x000fe20000010004 */
[----:B------:R-:W-:Y:S01]  /*3360*/  FFMA.FTZ R7, R10, R7, -0.36067417263984680176 ;  /* 0xbeb8aa490a077423 */ /* 0x000fe20000010007 */
[----:B------:R-:W-:Y:S01]  /*3370*/  @!P0 FMUL R57, R57, 16777216 ;  /* 0x4b80000039398820 */ /* 0x000fe20000400000 */
[----:B------:R-:W-:Y:S01]  /*3380*/  ISETP.GE.U32.AND P2, PT, R28, 0x7f800000, PT ;  /* 0x7f8000001c00780c */ /* 0x000fe20003f46070 */
[C---:B------:R-:W-:Y:S01]  /*3390*/  FMUL R4, R5.reuse, R4 ;  /* 0x0000000405047220 */ /* 0x040fe20000400000 */
[----:B------:R-:W-:Y:S01]  /*33a0*/  FFMA.FTZ R7, R10, R7, 0.48089820146560668945 ;  /* 0x3ef6384a0a077423 */ /* 0x000fe20000010007 */
[----:B------:R-:W-:Y:S01]  /*33b0*/  LOP3.LUT R42, R0, 0xff, RZ, 0xc0, !PT ;  /* 0x000000ff002a7812 */ /* 0x000fe200078ec0ff */
[C---:B0-----:R-:W-:Y:S01]  /*33c0*/  FMUL R69, R6.reuse, R69 ;  /* 0x0000004506457220 */ /* 0x041fe20000400000 */
[C---:B------:R-:W-:Y:S01]  /*33d0*/  FMUL R17, R6.reuse, R15 ;  /* 0x0000000f06117220 */ /* 0x040fe20000400000 */
[C---:B------:R-:W-:Y:S01]  /*33e0*/  FMUL R18, R6.reuse, R65 ;  /* 0x0000004106127220 */ /* 0x040fe20000400000 */
[C---:B------:R-:W-:Y:S01]  /*33f0*/  FMUL R20, R6.reuse, R23 ;  /* 0x0000001706147220 */ /* 0x040fe20000400000 */
[C---:B------:R-:W-:Y:S01]  /*3400*/  FMUL R61, R6.reuse, R61 ;  /* 0x0000003d063d7220 */ /* 0x040fe20000400000 */
[C---:B------:R-:W-:Y:S01]  /*3410*/  FMUL R25, R6.reuse, R25 ;  /* 0x0000001906197220 */ /* 0x040fe20000400000 */
[C---:B------:R-:W-:Y:S01]  /*3420*/  FMUL R24, R6.reuse, R31 ;  /* 0x0000001f06187220 */ /* 0x040fe20000400000 */
[C---:B------:R-:W-:Y:S01]  /*3430*/  FMUL R4, R5.reuse, R4 ;  /* 0x0000000405047220 */ /* 0x040fe20000400000 */
[----:B------:R-:W-:Y:S01]  /*3440*/  FMUL R6, R6, R57 ;  /* 0x0000003906067220 */ /* 0x000fe20000400000 */
[----:B------:R-:W-:Y:S01]  /*3450*/  FFMA.FTZ R7, R10, R7, -0.72134751081466674805 ;  /* 0xbf38aa3b0a077423 */ /* 0x000fe20000010007 */
[----:B------:R-:W-:Y:S01]  /*3460*/  LEA R42, R42, UR13, 0x4 ;  /* 0x0000000d2a2a7c11 */ /* 0x000fe2000f8e20ff */
[----:B------:R-:W-:Y:S01]  /*3470*/  FFMA.FTZ R9, R5, 1.4426950216293334961, R4 ;  /* 0x3fb8aa3b05097823 */ /* 0x000fe20000010004 */
[----:B------:R-:W-:Y:S01]  /*3480*/  F2FP.BF16.F32.PACK_AB R4, R25, R24 ;  /* 0x000000181904723e */ /* 0x000fe200000010ff */
[----:B------:R-:W-:Y:S01]  /*3490*/  FMUL R15, R10, R7 ;  /* 0x000000070a0f7220 */ /* 0x000fe20000400000 */
[----:B------:R-:W-:Y:S01]  /*34a0*/  F2FP.BF16.F32.PACK_AB R5, R61, R6 ;  /* 0x000000063d05723e */ /* 0x000fe200000010ff */
[----:B------:R-:W-:Y:S01]  /*34b0*/  FADD R40, R8, R9 ;  /* 0x0000000908287221 */ /* 0x000fe20000000000 */
[----:B------:R-:W-:Y:S01]  /*34c0*/  F2FP.BF16.F32.PACK_AB R6, R62, R29 ;  /* 0x0000001d3e06723e */ /* 0x000fe200000010ff */
[----:B------:R-:W-:Y:S01]  /*34d0*/  FMUL R15, R10, R15 ;  /* 0x0000000f0a0f7220 */ /* 0x000fe20000400000 */
[----:B------:R-:W-:Y:S01]  /*34e0*/  F2FP.BF16.F32.PACK_AB R7, R22, R27 ;  /* 0x0000001b1607723e */ /* 0x000fe200000010ff */
[----:B------:R-:W-:Y:S01]  /*34f0*/  IMAD R13, R12, 0x2, R3 ;  /* 0x000000020c0d7824 */ /* 0x000fe200078e0203 */
[----:B------:R-:W-:Y:S01]  /*3500*/  ISETP.GE.U32.AND P1, PT, R26, 0x7f800000, PT ;  /* 0x7f8000001a00780c */ /* 0x000fe20003f26070 */
[----:B------:R-:W-:Y:S01]  /*3510*/  FFMA.FTZ R10, R10, 1.4426950216293334961, R15 ;  /* 0x3fb8aa3b0a0a7823 */ /* 0x000fe2000001000f */
[----:B------:R-:W-:Y:S01]  /*3520*/  IMAD R15, R86, UR5, RZ ;  /* 0x00000005560f7c24 */ /* 0x000fe2000f8e02ff */
[----:B------:R0:W-:Y:S01]  /*3530*/  STSM.16.M88.4 [R14], R4 ;  /* 0x000000040e007844 */ /* 0x0001e20000000200 */
[----:B------:R-:W-:Y:S01]  /*3540*/  USHF.L.U32 UR5, UR4, 0x1, URZ ;  /* 0x0000000104057899 */ /* 0x000fe2000800063f */
[----:B------:R-:W-:Y:S01]  /*3550*/  FADD R46, R11, R10 ;  /* 0x0000000a0b2e7221 */ /* 0x000fe20000000000 */
[----:B------:R-:W-:Y:S01]  /*3560*/  IMAD R33, R12, 0x2, R13 ;  /* 0x000000020c217824 */ /* 0x000fe200078e020d */
[----:B------:R-:W-:-:S02]  /*3570*/  F2FP.BF16.F32.PACK_AB R9, R69, R18 ;  /* 0x000000124509723e */ /* 0x000fc400000010ff */
[----:B------:R-:W-:Y:S01]  /*3580*/  F2FP.BF16.F32.PACK_AB R10, R70, R21 ;  /* 0x00000015460a723e */ /* 0x000fe200000010ff */
[----:B------:R-:W-:Y:S01]  /*3590*/  IMAD R35, R12, 0x2, R33 ;  /* 0x000000020c237824 */ /* 0x000fe200078e0221 */
[----:B------:R-:W-:Y:S01]  /*35a0*/  F2FP.BF16.F32.PACK_AB R11, R16, R19 ;  /* 0x00000013100b723e */ /* 0x000fe200000010ff */
[----:B------:R-:W-:Y:S01]  /*35b0*/  IMAD.HI R16, R15, 0x2, RZ ;  /* 0x000000020f107827 */ /* 0x000fe200078e02ff */
[----:B------:R-:W-:Y:S01]  /*35c0*/  BAR.SYNC.DEFER_BLOCKING 0x0 ;  /* 0x0000000000007b1d */ /* 0x000fe20000010000 */
[----:B------:R-:W-:Y:S02]  /*35d0*/  FSETP.NEU.AND P0, PT, R26, RZ, PT ;  /* 0x000000ff1a00720b */ /* 0x000fe40003f0d000 */
[----:B------:R-:W-:Y:S02]  /*35e0*/  @P1 IMAD.MOV.U32 R8, RZ, RZ, 0x7f800000 ;  /* 0x7f800000ff081424 */ /* 0x000fe400078e00ff */
[----:B------:R-:W-:Y:S02]  /*35f0*/  IMAD R23, R12, 0x2, R35 ;  /* 0x000000020c177824 */ /* 0x000fe400078e0223 */
[----:B0-----:R-:W-:-:S02]  /*3600*/  @P2 IMAD.MOV.U32 R7, RZ, RZ, 0x7f800000 ;  /* 0x7f800000ff072424 */ /* 0x001fc400078e00ff */
[----:B------:R-:W-:Y:S01]  /*3610*/  @P1 FFMA.FTZ R40, R26, R8, +INF ;  /* 0x7f8000001a281423 */ /* 0x000fe20000010008 */
[----:B------:R-:W-:Y:S01]  /*3620*/  IMAD.SHL.U32 R5, R15, 0x2, RZ ;  /* 0x000000020f057824 */ /* 0x000fe200078e00ff */
[----:B------:R-:W-:Y:S01]  /*3630*/  F2FP.BF16.F32.PACK_AB R8, R17, R20 ;  /* 0x000000141108723e */ /* 0x000fe200000010ff */
[----:B------:R-:W-:Y:S01]  /*3640*/  @P2 FFMA.FTZ R46, R28, R7, +INF ;  /* 0x7f8000001c2e2423 */ /* 0x000fe20000010007 */
[----:B------:R-:W-:Y:S01]  /*3650*/  IMAD R25, R12, 0x2, R23 ;  /* 0x000000020c197824 */ /* 0x000fe200078e0217 */
[----:B------:R-:W-:Y:S02]  /*3660*/  FSETP.NEU.AND P1, PT, R28, RZ, PT ;  /* 0x000000ff1c00720b */ /* 0x000fe40003f2d000 */
[----:B-1----:R-:W-:Y:S01]  /*3670*/  IADD3 R44, P2, P3, R5, UR5, R50 ;  /* 0x00000005052c7c10 */ /* 0x002fe2000fb5e032 */
[----:B------:R-:W-:Y:S01]  /*3680*/  IMAD R27, R12, 0x2, R25 ;  /* 0x000000020c1b7824 */ /* 0x000fe200078e0219 */
[----:B------:R-:W-:Y:S01]  /*3690*/  UIMAD.WIDE UR4, UR4, 0x2, URZ ;  /* 0x00000002040478a5 */ /* 0x000fe2000f8e023f */
[----:B------:R-:W-:-:S02]  /*36a0*/  FSEL R46, R46, -INF , P1 ;  /* 0xff8000002e2e7808 */ /* 0x000fc40000800000 */
[----:B------:R-:W-:Y:S01]  /*36b0*/  IMAD R29, R12, 0x2, R27 ;  /* 0x000000020c1d7824 */ /* 0x000fe200078e021b */
[-C--:B------:R-:W-:Y:S02]  /*36c0*/  LEA R20, P4, R35, R44.reuse, 0x1 ;  /* 0x0000002c23147211 */ /* 0x080fe400078808ff */
[----:B------:R-:W-:Y:S01]  /*36d0*/  IADD3.X R50, R16, UR5, R51, P2, P3 ;  /* 0x0000000510327c10 */ /* 0x000fe200097e6433 */
[----:B------:R-:W0:Y:S01]  /*36e0*/  LDS.128 R4, [R42] ;  /* 0x000000002a047984 */ /* 0x000e220000000c00 */
[C---:B------:R-:W-:Y:S01]  /*36f0*/  IMAD R31, R12.reuse, 0x2, R29 ;  /* 0x000000020c1f7824 */ /* 0x040fe200078e021d */
[----:B------:R-:W-:Y:S03]  /*3700*/  BAR.SYNC.DEFER_BLOCKING 0x0 ;  /* 0x0000000000007b1d */ /* 0x000fe60000010000 */
[----:B------:R-:W-:Y:S01]  /*3710*/  IMAD R37, R12, 0x2, R31 ;  /* 0x000000020c257824 */ /* 0x000fe200078e021f */
[-C--:B------:R-:W-:Y:S01]  /*3720*/  LEA R16, P6, R3, R44.reuse, 0x1 ;  /* 0x0000002c03107211 */ /* 0x080fe200078c08ff */
[----:B------:R-:W-:Y:S01]  /*3730*/  FFMA R41, R46, 0.69314718246459960938, R41 ;  /* 0x3f3172182e297823 */ /* 0x000fe20000000029 */
[----:B------:R-:W-:Y:S01]  /*3740*/  LEA R18, P2, R33, R44, 0x1 ;  /* 0x0000002c21127211 */ /* 0x000fe200078408ff */
[C---:B------:R-:W-:Y:S01]  /*3750*/  IMAD R39, R12.reuse, 0x2, R37 ;  /* 0x000000020c277824 */ /* 0x040fe200078e0225 */
[----:B------:R-:W-:Y:S01]  /*3760*/  LEA.HI.X.SX32 R17, R3, R50, 0x1, P6 ;  /* 0x0000003203117211 */ /* 0x000fe200030f0eff */
[----:B------:R-:W-:Y:S01]  /*3770*/  ULDC UR4, c[0x0][0x27c] ;  /* 0x00009f0000047ab9 */ /* 0x000fe20000000800 */
[-C--:B------:R-:W-:Y:S01]  /*3780*/  LEA R22, P3, R23, R44.reuse, 0x1 ;  /* 0x0000002c17167211 */ /* 0x080fe200078608ff */
[C---:B------:R-:W-:Y:S01]  /*3790*/  IMAD R43, R12.reuse, 0x2, R39 ;  /* 0x000000020c2b7824 */ /* 0x040fe200078e0227 */
[----:B------:R-:W-:Y:S01]  /*37a0*/  LEA R24, P6, R25, R44, 0x1 ;  /* 0x0000002c19187211 */ /* 0x000fe200078c08ff */
[----:B------:R-:W-:Y:S01]  /*37b0*/  UIMAD UR4, UR12, UR4, URZ ;  /* 0x000000040c0472a4 */ /* 0x000fe2000f8e023f */
[----:B------:R-:W-:Y:S01]  /*37c0*/  LEA.HI.X.SX32 R19, R33, R50, 0x1, P2 ;  /* 0x0000003221137211 */ /* 0x000fe200010f0eff */
[C---:B------:R-:W-:Y:S01]  /*37d0*/  IMAD R45, R12.reuse, 0x2, R43 ;  /* 0x000000020c2d7824 */ /* 0x040fe200078e022b */
[----:B------:R-:W-:Y:S01]  /*37e0*/  LEA R26, P2, R29, R44, 0x1 ;  /* 0x0000002c1d1a7211 */ /* 0x000fe200078408ff */
[----:B------:R-:W-:Y:S01]  /*37f0*/  USHF.L.U32 UR6, UR4, 0x2, URZ ;  /* 0x0000000204067899 */ /* 0x000fe2000800063f */
[----:B------:R-:W-:Y:S01]  /*3800*/  LEA.HI.X.SX32 R21, R35, R50, 0x1, P4 ;  /* 0x0000003223157211 */ /* 0x000fe200020f0eff */
[C---:B------:R-:W-:Y:S01]  /*3810*/  IMAD R47, R12.reuse, 0x2, R45 ;  /* 0x000000020c2f7824 */ /* 0x040fe200078e022d */
[----:B------:R-:W-:Y:S01]  /*3820*/  LEA R28, P4, R31, R44, 0x1 ;  /* 0x0000002c1f1c7211 */ /* 0x000fe200078808ff */
[----:B------:R-:W-:Y:S01]  /*3830*/  UIMAD.WIDE UR4, UR4, 0x4, URZ ;  /* 0x00000004040478a5 */ /* 0x000fe2000f8e023f */
[----:B------:R-:W-:Y:S01]  /*3840*/  LEA.HI.X.SX32 R23, R23, R50, 0x1, P3 ;  /* 0x0000003217177211 */ /* 0x000fe200018f0eff */
[C---:B------:R-:W-:Y:S01]  /*3850*/  IMAD R49, R12.reuse, 0x2, R47 ;  /* 0x000000020c317824 */ /* 0x040fe200078e022f */
[-C--:B------:R-:W-:Y:S01]  /*3860*/  LEA R30, P3, R37, R44.reuse, 0x1 ;  /* 0x0000002c251e7211 */ /* 0x080fe200078608ff */
[----:B------:R1:W-:Y:S02]  /*3870*/  STSM.16.M88.4 [R14], R8 ;  /* 0x000000080e007844 */ /* 0x0003e40000000200 */
[----:B------:R-:W-:Y:S01]  /*3880*/  IMAD R48, R12, 0x2, R49 ;  /* 0x000000020c307824 */ /* 0x000fe200078e0231 */
[----:B------:R-:W-:Y:S01]  /*3890*/  BAR.SYNC.DEFER_BLOCKING 0x0 ;  /* 0x0000000000007b1d */ /* 0x000fe20000010000 */
[----:B------:R-:W-:-:S02]  /*38a0*/  LEA R12, P5, R13, R44, 0x1 ;  /* 0x0000002c0d0c7211 */ /* 0x000fc400078a08ff */
[-C--:B------:R-:W-:Y:S02]  /*38b0*/  LEA.HI.X.SX32 R25, R25, R50.reuse, 0x1, P6 ;  /* 0x0000003219197211 */ /* 0x080fe400030f0eff */
[----:B------:R-:W-:Y:S02]  /*38c0*/  LEA.HI.X.SX32 R13, R13, R50, 0x1, P5 ;  /* 0x000000320d0d7211 */ /* 0x000fe400028f0eff */
[C---:B------:R-:W-:Y:S02]  /*38d0*/  LEA R32, P6, R39.reuse, R44, 0x1 ;  /* 0x0000002c27207211 */ /* 0x040fe400078c08ff */
[----:B0-----:R-:W-:Y:S02]  /*38e0*/  PRMT R3, R4, 0x7632, R3 ;  /* 0x0000763204037816 */ /* 0x001fe40000000003 */
[----:B------:R-:W-:Y:S02]  /*38f0*/  LEA.HI.X.SX32 R33, R39, R50, 0x1, P6 ;  /* 0x0000003227217211 */ /* 0x000fe400030f0eff */
[----:B-1----:R-:W-:-:S04]  /*3900*/  LEA R14, P5, R27, R44, 0x1 ;  /* 0x0000002c1b0e7211 */ /* 0x002fc800078a08ff */
[----:B------:R-:W-:Y:S02]  /*3910*/  LEA.HI.X.SX32 R15, R27, R50, 0x1, P5 ;  /* 0x000000321b0f7211 */ /* 0x000fe400028f0eff */
[----:B------:R-:W-:Y:S02]  /*3920*/  LEA R34, P5, R43, R44, 0x1 ;  /* 0x0000002c2b227211 */ /* 0x000fe400078a08ff */
[----:B------:R-:W-:Y:S02]  /*3930*/  LEA.HI.X.SX32 R27, R29, R50, 0x1, P2 ;  /* 0x000000321d1b7211 */ /* 0x000fe400010f0eff */
[----:B------:R-:W-:Y:S01]  /*3940*/  LEA R36, P2, R45, R44, 0x1 ;  /* 0x0000002c2d247211 */ /* 0x000fe200078408ff */
[----:B------:R0:W1:Y:S01]  /*3950*/  LDS.128 R8, [R42] ;  /* 0x000000002a087984 */ /* 0x0000620000000c00 */
[----:B------:R-:W-:Y:S02]  /*3960*/  LEA.HI.X.SX32 R29, R31, R50, 0x1, P4 ;  /* 0x000000321f1d7211 */ /* 0x000fe400020f0eff */
[----:B------:R-:W-:Y:S01]  /*3970*/  LEA R38, P4, R47, R44, 0x1 ;  /* 0x0000002c2f267211 */ /* 0x000fe200078808ff */
[----:B------:R2:W-:Y:S01]  /*3980*/  STG.E.U16 desc[UR16][R16.64], R4 ;  /* 0x0000000410007986 */ /* 0x0005e2000c101510 */
[----:B------:R-:W-:-:S02]  /*3990*/  LEA.HI.X.SX32 R31, R37, R50, 0x1, P3 ;  /* 0x00000032251f7211 */ /* 0x000fc400018f0eff */
[----:B------:R-:W-:Y:S01]  /*39a0*/  LEA.HI.X.SX32 R35, R43, R50, 0x1, P5 ;  /* 0x000000322b237211 */ /* 0x000fe200028f0eff */
[----:B------:R3:W-:Y:S01]  /*39b0*/  STG.E.U16 desc[UR16][R12.64], R5 ;  /* 0x000000050c007986 */ /* 0x0007e2000c101510 */
[-C--:B0-----:R-:W-:Y:S02]  /*39c0*/  LEA R42, P3, R49, R44.reuse, 0x1 ;  /* 0x0000002c312a7211 */ /* 0x081fe400078608ff */
[----:B------:R-:W-:Y:S01]  /*39d0*/  LEA R44, P6, R48, R44, 0x1 ;  /* 0x0000002c302c7211 */ /* 0x000fe200078c08ff */
[----:B------:R0:W-:Y:S01]  /*39e0*/  STG.E.U16 desc[UR16][R18.64], R6 ;  /* 0x0000000612007986 */ /* 0x0001e2000c101510 */
[-C--:B------:R-:W-:Y:S02]  /*39f0*/  LEA.HI.X.SX32 R37, R45, R50.reuse, 0x1, P2 ;  /* 0x000000322d257211 */ /* 0x080fe400010f0eff */
[----:B------:R-:W-:Y:S01]  /*3a00*/  LEA.HI.X.SX32 R39, R47, R50, 0x1, P4 ;  /* 0x000000322f277211 */ /* 0x000fe200020f0eff */
[----:B------:R4:W-:Y:S01]  /*3a10*/  STG.E.U16 desc[UR16][R20.64], R7 ;  /* 0x0000000714007986 */ /* 0x0009e2000c101510 */
[----:B--2---:R-:W-:-:S02]  /*3a20*/  PRMT R17, R6, 0x7632, R17 ;  /* 0x0000763206117816 */ /* 0x004fc40000000011 */
[-C--:B------:R-:W-:Y:S01]  /*3a30*/  LEA.HI.X.SX32 R43, R49, R50.reuse, 0x1, P3 ;  /* 0x00000032312b7211 */ /* 0x080fe200018f0eff */
[----:B------:R2:W-:Y:S01]  /*3a40*/  STG.E.U16 desc[UR16][R22.64], R3 ;  /* 0x0000000316007986 */ /* 0x0005e2000c101510 */
[----:B---3--:R-:W-:Y:S01]  /*3a50*/  PRMT R13, R5, 0x7632, R13 ;  /* 0x00007632050d7816 */ /* 0x008fe2000000000d */
[----:B------:R-:W-:Y:S01]  /*3a60*/  IMAD.SHL.U32 R5, R86, 0x4, RZ ;  /* 0x0000000456057824 */ /* 0x000fe200078e00ff */
[----:B------:R-:W-:Y:S01]  /*3a70*/  LEA.HI.X.SX32 R45, R48, R50, 0x1, P6 ;  /* 0x00000032302d7211 */ /* 0x000fe200030f0eff */
[----:B------:R-:W-:Y:S01]  /*3a80*/  IMAD.HI R86, R86, 0x4, RZ ;  /* 0x0000000456567827 */ /* 0x000fe200078e02ff */
[----:B0-----:R-:W-:Y:S01]  /*3a90*/  PRMT R19, R7, 0x7632, R19 ;  /* 0x0000763207137816 */ /* 0x001fe20000000013 */
[----:B------:R-:W-:Y:S01]  /*3aa0*/  STG.E.U16 desc[UR16][R24.64], R13 ;  /* 0x0000000d18007986 */ /* 0x000fe2000c101510 */
[C---:B------:R-:W-:Y:S01]  /*3ab0*/  LOP3.LUT P2, RZ, R0.reuse, 0x80, RZ, 0xc0, !PT ;  /* 0x0000008000ff7812 */ /* 0x040fe2000784c0ff */
[----:B------:R-:W-:Y:S01]  /*3ac0*/  IMAD.SHL.U32 R0, R0, 0x2, RZ ;  /* 0x0000000200007824 */ /* 0x000fe200078e00ff */
[----:B----4-:R-:W0:Y:S01]  /*3ad0*/  LDC.64 R6, c[0x0][0x230] ;  /* 0x00008c00ff067b82 */ /* 0x010e220000000a00 */
[----:B------:R-:W-:Y:S01]  /*3ae0*/  STG.E.U16 desc[UR16][R14.64], R17 ;  /* 0x000000110e007986 */ /* 0x000fe2000c101510 */
[----:B--2---:R-:W-:-:S03]  /*3af0*/  FSEL R3, R40, -INF , P0 ;  /* 0xff80000028037808 */ /* 0x004fc60000000000 */
[----:B------:R-:W-:Y:S01]  /*3b00*/  STG.E.U16 desc[UR16][R26.64], R19 ;  /* 0x000000131a007986 */ /* 0x000fe2000c101510 */
[----:B------:R-:W-:Y:S01]  /*3b10*/  LOP3.LUT R0, R0, 0x1f8, RZ, 0xc0, !PT ;  /* 0x000001f800007812 */ /* 0x000fe200078ec0ff */
[----:B------:R-:W-:Y:S01]  /*3b20*/  FFMA R40, R3, 0.69314718246459960938, R54 ;  /* 0x3f31721803287823 */ /* 0x000fe20000000036 */
[----:B-1----:R-:W-:Y:S01]  /*3b30*/  PRMT R18, R8, 0x7632, R18 ;  /* 0x0000763208127816 */ /* 0x002fe20000000012 */
[----:B------:R-:W-:Y:S01]  /*3b40*/  STG.E.U16 desc[UR16][R28.64], R8 ;  /* 0x000000081c007986 */ /* 0x000fe2000c101510 */
[----:B------:R-:W-:Y:S02]  /*3b50*/  PRMT R4, R9, 0x7632, R4 ;  /* 0x0000763209047816 */ /* 0x000fe40000000004 */
[----:B------:R-:W-:Y:S01]  /*3b60*/  PRMT R21, R10, 0x7632, R21 ;  /* 0x000076320a157816 */ /* 0x000fe20000000015 */
[----:B------:R-:W-:Y:S01]  /*3b70*/  STG.E.U16 desc[UR16][R30.64], R9 ;  /* 0x000000091e007986 */ /* 0x000fe2000c101510 */
[----:B------:R-:W-:-:S03]  /*3b80*/  PRMT R22, R11, 0x7632, R22 ;  /* 0x000076320b167816 */ /* 0x000fc60000000016 */
[----:B------:R-:W-:Y:S04]  /*3b90*/  STG.E.U16 desc[UR16][R32.64], R10 ;  /* 0x0000000a20007986 */ /* 0x000fe8000c101510 */
[----:B------:R-:W-:Y:S04]  /*3ba0*/  STG.E.U16 desc[UR16][R34.64], R11 ;  /* 0x0000000b22007986 */ /* 0x000fe8000c101510 */
[----:B------:R-:W-:Y:S04]  /*3bb0*/  STG.E.U16 desc[UR16][R36.64], R18 ;  /* 0x0000001224007986 */ /* 0x000fe8000c101510 */
[----:B------:R0:W-:Y:S04]  /*3bc0*/  STG.E.U16 desc[UR16][R38.64], R4 ;  /* 0x0000000426007986 */ /* 0x0001e8000c101510 */
[----:B------:R1:W-:Y:S04]  /*3bd0*/  STG.E.U16 desc[UR16][R42.64], R21 ;  /* 0x000000152a007986 */ /* 0x0003e8000c101510 */
[----:B------:R1:W-:Y:S01]  /*3be0*/  STG.E.U16 desc[UR16][R44.64], R22 ;  /* 0x000000162c007986 */ /* 0x0003e2000c101510 */
[----:B------:R-:W-:Y:S01]  /*3bf0*/  BAR.SYNC.DEFER_BLOCKING 0x0 ;  /* 0x0000000000007b1d */ /* 0x000fe20000010000 */
[----:B0-----:R-:W-:-:S04]  /*3c00*/  IADD3 R4, P0, P1, R5, UR6, R6 ;  /* 0x0000000605047c10 */ /* 0x001fc8000f91e006 */
[----:B------:R-:W-:Y:S01]  /*3c10*/  IADD3.X R5, R86, UR5, R7, P0, P1 ;  /* 0x0000000556057c10 */ /* 0x000fe200087e2407 */
[----:B------:R1:W-:Y:S02]  /*3c20*/  STS.64 [R0+UR13], R40 ;  /* 0x0000002800007988 */ /* 0x0003e40008000a0d */
[----:B------:R-:W-:Y:S06]  /*3c30*/  BAR.SYNC.DEFER_BLOCKING 0x0 ;  /* 0x0000000000007b1d */ /* 0x000fec0000010000 */
[----:B------:R-:W-:Y:S05]  /*3c40*/  @P2 EXIT ;  /* 0x000000000000294d */ /* 0x000fea0003800000 */
[----:B------:R-:W0:Y:S04]  /*3c50*/  LDS R3, [R2] ;  /* 0x0000000002037984 */ /* 0x000e280000000800 */
[----:B0-----:R-:W-:Y:S01]  /*3c60*/  STG.E desc[UR16][R4.64], R3 ;  /* 0x0000000304007986 */ /* 0x001fe2000c101910 */
[----:B------:R-:W-:Y:S05]  /*3c70*/  EXIT ;  /* 0x000000000000794d */ /* 0x000fea0003800000 */
.L_x_2:
[----:B------:R-:W-:-:S00]  /*3c80*/  BRA `(.L_x_2) ;  /* 0xfffffffc00fc7947 */ /* 0x000fc0000383ffff */
[----:B------:R-:W-:-:S00]  /*3c90*/  NOP ;  /* 0x0000000000007918 */ /* 0x000fc00000000000 */
        /* <DEDUP_REMOVED lines=14> */
.L_x_3:


//--------------------- .nv.global.init           --------------------------
	.section	.nv.global.init,"aw",@progbits
.nv.global.init:
	.type		_$_str,@object
	.size		_$_str,(.L_0 - _$_str)
_$_str:
        /*0000*/ 	.byte	0x5f, 0x5f, 0x43, 0x55, 0x44, 0x41, 0x5f, 0x46, 0x54, 0x5a, 0x00
.L_0:


//--------------------- .nv.shared.attn_fwd       --------------------------
	.section	.nv.shared.attn_fwd,"aw",@nobits
	.sectionflags	@""
	.align	16
	.zero		1024


//--------------------- .nv.shared.reserved.0     --------------------------
	.section	.nv.shared.reserved.0,"aw",@nobits
	.weak		__nv_reservedSMEM_offset_0_alias
	.size		__nv_reservedSMEM_offset_0_alias, 0, 0
	.other		__nv_reservedSMEM_offset_0_alias,@"STO_CUDA_RESERVED_SHARED STV_DEFAULT"
__nv_reservedSMEM_offset_0_alias:
	.zero		0


//--------------------- .nv.constant0.attn_fwd    --------------------------
	.section	.nv.constant0.attn_fwd,"a",@progbits
	.sectionflags	@""
	.align	4
.nv.constant0.attn_fwd:
	.zero		664


//--------------------- SYMBOLS --------------------------

	.type		.nv.reservedSmem.offset0,@object
	.size		.nv.reservedSmem.offset0,0x4
